//
// Generated by NVIDIA NVVM Compiler
//
// Compiler Build ID: CL-36424714
// Cuda compilation tools, release 13.0, V13.0.88
// Based on NVVM 20.0.0
//

.version 9.0
.target sm_100
.address_size 64

	// .globl	_Z11init_randomP17curandStateXORWOW
.global .align 4 .b8 precalc_xorwow_matrix[102400];
.global .align 4 .b8 precalc_xorwow_offset_matrix[102400];
.global .align 4 .b8 mrg32k3aM1[2304];
.global .align 4 .b8 mrg32k3aM2[2304];
.global .align 4 .b8 mrg32k3aM1SubSeq[2016];
.global .align 4 .b8 mrg32k3aM2SubSeq[2016];
.global .align 4 .b8 mrg32k3aM1Seq[2304];
.global .align 4 .b8 mrg32k3aM2Seq[2304];
.const .align 8 .b8 __cr_lgamma_table[72];

.visible .entry _Z11init_randomP17curandStateXORWOW(
	.param .u64 .ptr .align 1 _Z11init_randomP17curandStateXORWOW_param_0
)
{
	.reg .pred 	%p<24>;
	.reg .b32 	%r<406>;
	.reg .b64 	%rd<18>;

	ld.param.u64 	%rd8, [_Z11init_randomP17curandStateXORWOW_param_0];
	cvta.to.global.u64 	%rd9, %rd8;
	mov.u32 	%r182, %tid.x;
	mov.u32 	%r183, %ntid.x;
	mov.u32 	%r184, %ctaid.x;
	mad.lo.s32 	%r185, %r183, %r184, %r182;
	cvt.s64.s32 	%rd17, %r185;
	mul.wide.s32 	%rd10, %r185, 48;
	add.s64 	%rd2, %rd9, %rd10;
	mov.b32 	%r186, 1478573778;
	mov.b32 	%r187, 716983765;
	st.global.v2.u32 	[%rd2], {%r187, %r186};
	mov.b32 	%r188, -123459836;
	mov.b32 	%r189, 1163863128;
	st.global.v2.u32 	[%rd2+8], {%r189, %r188};
	mov.b32 	%r190, 1360900310;
	mov.b32 	%r191, -589760388;
	st.global.v2.u32 	[%rd2+16], {%r191, %r190};
	setp.eq.s32 	%p1, %r185, 0;
	@%p1 bra 	$L__BB0_42;
	mov.b32 	%r312, 0;
	mov.u64 	%rd12, precalc_xorwow_matrix;
$L__BB0_2:
	and.b64  	%rd4, %rd17, 3;
	setp.eq.s64 	%p2, %rd4, 0;
	@%p2 bra 	$L__BB0_41;
	mul.wide.u32 	%rd11, %r312, 3200;
	add.s64 	%rd5, %rd12, %rd11;
	cvt.u32.u64 	%r2, %rd4;
	mov.b32 	%r313, 0;
$L__BB0_4:
	mov.b32 	%r326, 0;
	mov.u32 	%r327, %r326;
	mov.u32 	%r328, %r326;
	mov.u32 	%r329, %r326;
	mov.u32 	%r330, %r326;
	mov.u32 	%r319, %r326;
$L__BB0_5:
	mul.wide.u32 	%rd13, %r319, 4;
	add.s64 	%rd14, %rd2, %rd13;
	ld.global.u32 	%r10, [%rd14+4];
	shl.b32 	%r11, %r319, 5;
	mov.b32 	%r325, 0;
$L__BB0_6:
	.pragma "nounroll";
	shr.u32 	%r196, %r10, %r325;
	and.b32  	%r197, %r196, 1;
	setp.eq.b32 	%p3, %r197, 1;
	not.pred 	%p4, %p3;
	add.s32 	%r198, %r11, %r325;
	mul.lo.s32 	%r199, %r198, 5;
	mul.wide.u32 	%rd15, %r199, 4;
	add.s64 	%rd6, %rd5, %rd15;
	@%p4 bra 	$L__BB0_8;
	ld.global.u32 	%r200, [%rd6];
	xor.b32  	%r330, %r330, %r200;
	ld.global.u32 	%r201, [%rd6+4];
	xor.b32  	%r329, %r329, %r201;
	ld.global.u32 	%r202, [%rd6+8];
	xor.b32  	%r328, %r328, %r202;
	ld.global.u32 	%r203, [%rd6+12];
	xor.b32  	%r327, %r327, %r203;
	ld.global.u32 	%r204, [%rd6+16];
	xor.b32  	%r326, %r326, %r204;
$L__BB0_8:
	and.b32  	%r206, %r196, 2;
	setp.eq.s32 	%p5, %r206, 0;
	@%p5 bra 	$L__BB0_10;
	ld.global.u32 	%r207, [%rd6+20];
	xor.b32  	%r330, %r330, %r207;
	ld.global.u32 	%r208, [%rd6+24];
	xor.b32  	%r329, %r329, %r208;
	ld.global.u32 	%r209, [%rd6+28];
	xor.b32  	%r328, %r328, %r209;
	ld.global.u32 	%r210, [%rd6+32];
	xor.b32  	%r327, %r327, %r210;
	ld.global.u32 	%r211, [%rd6+36];
	xor.b32  	%r326, %r326, %r211;
$L__BB0_10:
	and.b32  	%r213, %r196, 4;
	setp.eq.s32 	%p6, %r213, 0;
	@%p6 bra 	$L__BB0_12;
	ld.global.u32 	%r214, [%rd6+40];
	xor.b32  	%r330, %r330, %r214;
	ld.global.u32 	%r215, [%rd6+44];
	xor.b32  	%r329, %r329, %r215;
	ld.global.u32 	%r216, [%rd6+48];
	xor.b32  	%r328, %r328, %r216;
	ld.global.u32 	%r217, [%rd6+52];
	xor.b32  	%r327, %r327, %r217;
	ld.global.u32 	%r218, [%rd6+56];
	xor.b32  	%r326, %r326, %r218;
$L__BB0_12:
	and.b32  	%r220, %r196, 8;
	setp.eq.s32 	%p7, %r220, 0;
	@%p7 bra 	$L__BB0_14;
	ld.global.u32 	%r221, [%rd6+60];
	xor.b32  	%r330, %r330, %r221;
	ld.global.u32 	%r222, [%rd6+64];
	xor.b32  	%r329, %r329, %r222;
	ld.global.u32 	%r223, [%rd6+68];
	xor.b32  	%r328, %r328, %r223;
	ld.global.u32 	%r224, [%rd6+72];
	xor.b32  	%r327, %r327, %r224;
	ld.global.u32 	%r225, [%rd6+76];
	xor.b32  	%r326, %r326, %r225;
$L__BB0_14:
	and.b32  	%r227, %r196, 16;
	setp.eq.s32 	%p8, %r227, 0;
	@%p8 bra 	$L__BB0_16;
	ld.global.u32 	%r228, [%rd6+80];
	xor.b32  	%r330, %r330, %r228;
	ld.global.u32 	%r229, [%rd6+84];
	xor.b32  	%r329, %r329, %r229;
	ld.global.u32 	%r230, [%rd6+88];
	xor.b32  	%r328, %r328, %r230;
	ld.global.u32 	%r231, [%rd6+92];
	xor.b32  	%r327, %r327, %r231;
	ld.global.u32 	%r232, [%rd6+96];
	xor.b32  	%r326, %r326, %r232;
$L__BB0_16:
	and.b32  	%r234, %r196, 32;
	setp.eq.s32 	%p9, %r234, 0;
	@%p9 bra 	$L__BB0_18;
	ld.global.u32 	%r235, [%rd6+100];
	xor.b32  	%r330, %r330, %r235;
	ld.global.u32 	%r236, [%rd6+104];
	xor.b32  	%r329, %r329, %r236;
	ld.global.u32 	%r237, [%rd6+108];
	xor.b32  	%r328, %r328, %r237;
	ld.global.u32 	%r238, [%rd6+112];
	xor.b32  	%r327, %r327, %r238;
	ld.global.u32 	%r239, [%rd6+116];
	xor.b32  	%r326, %r326, %r239;
$L__BB0_18:
	and.b32  	%r241, %r196, 64;
	setp.eq.s32 	%p10, %r241, 0;
	@%p10 bra 	$L__BB0_20;
	ld.global.u32 	%r242, [%rd6+120];
	xor.b32  	%r330, %r330, %r242;
	ld.global.u32 	%r243, [%rd6+124];
	xor.b32  	%r329, %r329, %r243;
	ld.global.u32 	%r244, [%rd6+128];
	xor.b32  	%r328, %r328, %r244;
	ld.global.u32 	%r245, [%rd6+132];
	xor.b32  	%r327, %r327, %r245;
	ld.global.u32 	%r246, [%rd6+136];
	xor.b32  	%r326, %r326, %r246;
$L__BB0_20:
	and.b32  	%r248, %r196, 128;
	setp.eq.s32 	%p11, %r248, 0;
	@%p11 bra 	$L__BB0_22;
	ld.global.u32 	%r249, [%rd6+140];
	xor.b32  	%r330, %r330, %r249;
	ld.global.u32 	%r250, [%rd6+144];
	xor.b32  	%r329, %r329, %r250;
	ld.global.u32 	%r251, [%rd6+148];
	xor.b32  	%r328, %r328, %r251;
	ld.global.u32 	%r252, [%rd6+152];
	xor.b32  	%r327, %r327, %r252;
	ld.global.u32 	%r253, [%rd6+156];
	xor.b32  	%r326, %r326, %r253;
$L__BB0_22:
	and.b32  	%r255, %r196, 256;
	setp.eq.s32 	%p12, %r255, 0;
	@%p12 bra 	$L__BB0_24;
	ld.global.u32 	%r256, [%rd6+160];
	xor.b32  	%r330, %r330, %r256;
	ld.global.u32 	%r257, [%rd6+164];
	xor.b32  	%r329, %r329, %r257;
	ld.global.u32 	%r258, [%rd6+168];
	xor.b32  	%r328, %r328, %r258;
	ld.global.u32 	%r259, [%rd6+172];
	xor.b32  	%r327, %r327, %r259;
	ld.global.u32 	%r260, [%rd6+176];
	xor.b32  	%r326, %r326, %r260;
$L__BB0_24:
	and.b32  	%r262, %r196, 512;
	setp.eq.s32 	%p13, %r262, 0;
	@%p13 bra 	$L__BB0_26;
	ld.global.u32 	%r263, [%rd6+180];
	xor.b32  	%r330, %r330, %r263;
	ld.global.u32 	%r264, [%rd6+184];
	xor.b32  	%r329, %r329, %r264;
	ld.global.u32 	%r265, [%rd6+188];
	xor.b32  	%r328, %r328, %r265;
	ld.global.u32 	%r266, [%rd6+192];
	xor.b32  	%r327, %r327, %r266;
	ld.global.u32 	%r267, [%rd6+196];
	xor.b32  	%r326, %r326, %r267;
$L__BB0_26:
	and.b32  	%r269, %r196, 1024;
	setp.eq.s32 	%p14, %r269, 0;
	@%p14 bra 	$L__BB0_28;
	ld.global.u32 	%r270, [%rd6+200];
	xor.b32  	%r330, %r330, %r270;
	ld.global.u32 	%r271, [%rd6+204];
	xor.b32  	%r329, %r329, %r271;
	ld.global.u32 	%r272, [%rd6+208];
	xor.b32  	%r328, %r328, %r272;
	ld.global.u32 	%r273, [%rd6+212];
	xor.b32  	%r327, %r327, %r273;
	ld.global.u32 	%r274, [%rd6+216];
	xor.b32  	%r326, %r326, %r274;
$L__BB0_28:
	and.b32  	%r276, %r196, 2048;
	setp.eq.s32 	%p15, %r276, 0;
	@%p15 bra 	$L__BB0_30;
	ld.global.u32 	%r277, [%rd6+220];
	xor.b32  	%r330, %r330, %r277;
	ld.global.u32 	%r278, [%rd6+224];
	xor.b32  	%r329, %r329, %r278;
	ld.global.u32 	%r279, [%rd6+228];
	xor.b32  	%r328, %r328, %r279;
	ld.global.u32 	%r280, [%rd6+232];
	xor.b32  	%r327, %r327, %r280;
	ld.global.u32 	%r281, [%rd6+236];
	xor.b32  	%r326, %r326, %r281;
$L__BB0_30:
	and.b32  	%r283, %r196, 4096;
	setp.eq.s32 	%p16, %r283, 0;
	@%p16 bra 	$L__BB0_32;
	ld.global.u32 	%r284, [%rd6+240];
	xor.b32  	%r330, %r330, %r284;
	ld.global.u32 	%r285, [%rd6+244];
	xor.b32  	%r329, %r329, %r285;
	ld.global.u32 	%r286, [%rd6+248];
	xor.b32  	%r328, %r328, %r286;
	ld.global.u32 	%r287, [%rd6+252];
	xor.b32  	%r327, %r327, %r287;
	ld.global.u32 	%r288, [%rd6+256];
	xor.b32  	%r326, %r326, %r288;
$L__BB0_32:
	and.b32  	%r290, %r196, 8192;
	setp.eq.s32 	%p17, %r290, 0;
	@%p17 bra 	$L__BB0_34;
	ld.global.u32 	%r291, [%rd6+260];
	xor.b32  	%r330, %r330, %r291;
	ld.global.u32 	%r292, [%rd6+264];
	xor.b32  	%r329, %r329, %r292;
	ld.global.u32 	%r293, [%rd6+268];
	xor.b32  	%r328, %r328, %r293;
	ld.global.u32 	%r294, [%rd6+272];
	xor.b32  	%r327, %r327, %r294;
	ld.global.u32 	%r295, [%rd6+276];
	xor.b32  	%r326, %r326, %r295;
$L__BB0_34:
	and.b32  	%r297, %r196, 16384;
	setp.eq.s32 	%p18, %r297, 0;
	@%p18 bra 	$L__BB0_36;
	ld.global.u32 	%r298, [%rd6+280];
	xor.b32  	%r330, %r330, %r298;
	ld.global.u32 	%r299, [%rd6+284];
	xor.b32  	%r329, %r329, %r299;
	ld.global.u32 	%r300, [%rd6+288];
	xor.b32  	%r328, %r328, %r300;
	ld.global.u32 	%r301, [%rd6+292];
	xor.b32  	%r327, %r327, %r301;
	ld.global.u32 	%r302, [%rd6+296];
	xor.b32  	%r326, %r326, %r302;
$L__BB0_36:
	and.b32  	%r304, %r196, 32768;
	setp.eq.s32 	%p19, %r304, 0;
	@%p19 bra 	$L__BB0_38;
	ld.global.u32 	%r305, [%rd6+300];
	xor.b32  	%r330, %r330, %r305;
	ld.global.u32 	%r306, [%rd6+304];
	xor.b32  	%r329, %r329, %r306;
	ld.global.u32 	%r307, [%rd6+308];
	xor.b32  	%r328, %r328, %r307;
	ld.global.u32 	%r308, [%rd6+312];
	xor.b32  	%r327, %r327, %r308;
	ld.global.u32 	%r309, [%rd6+316];
	xor.b32  	%r326, %r326, %r309;
$L__BB0_38:
	add.s32 	%r325, %r325, 16;
	setp.ne.s32 	%p20, %r325, 32;
	@%p20 bra 	$L__BB0_6;
	mad.lo.s32 	%r310, %r319, -31, %r11;
	add.s32 	%r319, %r310, 1;
	setp.ne.s32 	%p21, %r319, 5;
	@%p21 bra 	$L__BB0_5;
	st.global.u32 	[%rd2+4], %r330;
	st.global.u32 	[%rd2+8], %r329;
	st.global.u32 	[%rd2+12], %r328;
	st.global.u32 	[%rd2+16], %r327;
	st.global.u32 	[%rd2+20], %r326;
	add.s32 	%r313, %r313, 1;
	setp.lt.u32 	%p22, %r313, %r2;
	@%p22 bra 	$L__BB0_4;
$L__BB0_41:
	shr.u64 	%rd7, %rd17, 2;
	add.s32 	%r312, %r312, 1;
	setp.gt.u64 	%p23, %rd17, 3;
	mov.u64 	%rd17, %rd7;
	@%p23 bra 	$L__BB0_2;
$L__BB0_42:
	mov.b32 	%r311, 0;
	st.global.v2.u32 	[%rd2+24], {%r311, %r311};
	st.global.u32 	[%rd2+32], %r311;
	mov.b64 	%rd16, 0;
	st.global.u64 	[%rd2+40], %rd16;
	ret;

}
	// .globl	_Z15generate_randomP17curandStateXORWOWPd
.visible .entry _Z15generate_randomP17curandStateXORWOWPd(
	.param .u64 .ptr .align 1 _Z15generate_randomP17curandStateXORWOWPd_param_0,
	.param .u64 .ptr .align 1 _Z15generate_randomP17curandStateXORWOWPd_param_1
)
{
	.reg .pred 	%p<11>;
	.reg .b32 	%r<94>;
	.reg .b64 	%rd<17>;
	.reg .b64 	%fd<93>;

	ld.param.u64 	%rd2, [_Z15generate_randomP17curandStateXORWOWPd_param_0];
	ld.param.u64 	%rd3, [_Z15generate_randomP17curandStateXORWOWPd_param_1];
	mov.u32 	%r12, %tid.x;
	mov.u32 	%r13, %ntid.x;
	mov.u32 	%r14, %ctaid.x;
	mad.lo.s32 	%r1, %r13, %r14, %r12;
	setp.gt.s32 	%p1, %r1, 15;
	@%p1 bra 	$L__BB1_14;
	cvta.to.global.u64 	%rd4, %rd2;
	mul.wide.s32 	%rd5, %r1, 48;
	add.s64 	%rd1, %rd4, %rd5;
	ld.global.u32 	%r15, [%rd1+28];
	setp.eq.s32 	%p2, %r15, 1;
	@%p2 bra 	$L__BB1_12;
	ld.global.v2.u32 	{%r17, %r18}, [%rd1];
	shr.u32 	%r19, %r18, 2;
	xor.b32  	%r20, %r19, %r18;
	ld.global.v2.u32 	{%r21, %r22}, [%rd1+8];
	ld.global.v2.u32 	{%r23, %r24}, [%rd1+16];
	shl.b32 	%r25, %r24, 4;
	shl.b32 	%r26, %r20, 1;
	xor.b32  	%r27, %r26, %r25;
	xor.b32  	%r28, %r27, %r20;
	xor.b32  	%r29, %r28, %r24;
	add.s32 	%r30, %r17, %r29;
	add.s32 	%r31, %r30, 362437;
	shr.u32 	%r32, %r21, 2;
	xor.b32  	%r33, %r32, %r21;
	shl.b32 	%r34, %r29, 4;
	shl.b32 	%r35, %r33, 1;
	xor.b32  	%r36, %r35, %r34;
	xor.b32  	%r37, %r36, %r33;
	xor.b32  	%r38, %r37, %r29;
	add.s32 	%r39, %r17, %r38;
	add.s32 	%r40, %r39, 724874;
	shr.u32 	%r41, %r22, 2;
	xor.b32  	%r42, %r41, %r22;
	shl.b32 	%r43, %r38, 4;
	shl.b32 	%r44, %r42, 1;
	xor.b32  	%r45, %r44, %r43;
	xor.b32  	%r46, %r45, %r42;
	xor.b32  	%r47, %r46, %r38;
	add.s32 	%r48, %r17, %r47;
	add.s32 	%r49, %r48, 1087311;
	shr.u32 	%r50, %r23, 2;
	xor.b32  	%r51, %r50, %r23;
	st.global.v2.u32 	[%rd1+8], {%r29, %r38};
	shl.b32 	%r52, %r47, 4;
	shl.b32 	%r53, %r51, 1;
	xor.b32  	%r54, %r53, %r52;
	xor.b32  	%r55, %r54, %r51;
	xor.b32  	%r56, %r55, %r47;
	st.global.v2.u32 	[%rd1+16], {%r47, %r56};
	add.s32 	%r57, %r17, 1449748;
	st.global.v2.u32 	[%rd1], {%r57, %r24};
	add.s32 	%r58, %r56, %r57;
	cvt.u64.u32 	%rd6, %r31;
	mul.wide.u32 	%rd7, %r40, 2097152;
	xor.b64  	%rd8, %rd7, %rd6;
	cvt.rn.f64.u64 	%fd22, %rd8;
	fma.rn.f64 	%fd87, %fd22, 0d3CA0000000000000, 0d3C90000000000000;
	cvt.u64.u32 	%rd9, %r49;
	mul.wide.u32 	%rd10, %r58, 2097152;
	xor.b64  	%rd11, %rd10, %rd9;
	cvt.rn.f64.u64 	%fd23, %rd11;
	fma.rn.f64 	%fd2, %fd23, 0d3CB0000000000000, 0d3CA0000000000000;
	{
	.reg .b32 %temp; 
	mov.b64 	{%temp, %r90}, %fd87;
	}
	{
	.reg .b32 %temp; 
	mov.b64 	{%r91, %temp}, %fd87;
	}
	setp.gt.s32 	%p3, %r90, 1048575;
	mov.b32 	%r92, -1023;
	@%p3 bra 	$L__BB1_4;
	mul.f64 	%fd87, %fd87, 0d4350000000000000;
	{
	.reg .b32 %temp; 
	mov.b64 	{%temp, %r90}, %fd87;
	}
	{
	.reg .b32 %temp; 
	mov.b64 	{%r91, %temp}, %fd87;
	}
	mov.b32 	%r92, -1077;
$L__BB1_4:
	add.s32 	%r60, %r90, -1;
	setp.gt.u32 	%p4, %r60, 2146435070;
	@%p4 bra 	$L__BB1_8;
	shr.u32 	%r63, %r90, 20;
	add.s32 	%r93, %r92, %r63;
	and.b32  	%r64, %r90, 1048575;
	or.b32  	%r65, %r64, 1072693248;
	mov.b64 	%fd88, {%r91, %r65};
	setp.lt.u32 	%p6, %r65, 1073127583;
	@%p6 bra 	$L__BB1_7;
	{
	.reg .b32 %temp; 
	mov.b64 	{%r66, %temp}, %fd88;
	}
	{
	.reg .b32 %temp; 
	mov.b64 	{%temp, %r67}, %fd88;
	}
	add.s32 	%r68, %r67, -1048576;
	mov.b64 	%fd88, {%r66, %r68};
	add.s32 	%r93, %r93, 1;
$L__BB1_7:
	add.f64 	%fd25, %fd88, 0dBFF0000000000000;
	add.f64 	%fd26, %fd88, 0d3FF0000000000000;
	rcp.approx.ftz.f64 	%fd27, %fd26;
	neg.f64 	%fd28, %fd26;
	fma.rn.f64 	%fd29, %fd28, %fd27, 0d3FF0000000000000;
	fma.rn.f64 	%fd30, %fd29, %fd29, %fd29;
	fma.rn.f64 	%fd31, %fd30, %fd27, %fd27;
	mul.f64 	%fd32, %fd25, %fd31;
	fma.rn.f64 	%fd33, %fd25, %fd31, %fd32;
	mul.f64 	%fd34, %fd33, %fd33;
	fma.rn.f64 	%fd35, %fd34, 0d3EB1380B3AE80F1E, 0d3ED0EE258B7A8B04;
	fma.rn.f64 	%fd36, %fd35, %fd34, 0d3EF3B2669F02676F;
	fma.rn.f64 	%fd37, %fd36, %fd34, 0d3F1745CBA9AB0956;
	fma.rn.f64 	%fd38, %fd37, %fd34, 0d3F3C71C72D1B5154;
	fma.rn.f64 	%fd39, %fd38, %fd34, 0d3F624924923BE72D;
	fma.rn.f64 	%fd40, %fd39, %fd34, 0d3F8999999999A3C4;
	fma.rn.f64 	%fd41, %fd40, %fd34, 0d3FB5555555555554;
	sub.f64 	%fd42, %fd25, %fd33;
	add.f64 	%fd43, %fd42, %fd42;
	neg.f64 	%fd44, %fd33;
	fma.rn.f64 	%fd45, %fd44, %fd25, %fd43;
	mul.f64 	%fd46, %fd31, %fd45;
	mul.f64 	%fd47, %fd34, %fd41;
	fma.rn.f64 	%fd48, %fd47, %fd33, %fd46;
	xor.b32  	%r69, %r93, -2147483648;
	mov.b32 	%r70, 1127219200;
	mov.b64 	%fd49, {%r69, %r70};
	mov.b32 	%r71, -2147483648;
	mov.b64 	%fd50, {%r71, %r70};
	sub.f64 	%fd51, %fd49, %fd50;
	fma.rn.f64 	%fd52, %fd51, 0d3FE62E42FEFA39EF, %fd33;
	fma.rn.f64 	%fd53, %fd51, 0dBFE62E42FEFA39EF, %fd52;
	sub.f64 	%fd54, %fd53, %fd33;
	sub.f64 	%fd55, %fd48, %fd54;
	fma.rn.f64 	%fd56, %fd51, 0d3C7ABC9E3B39803F, %fd55;
	add.f64 	%fd89, %fd52, %fd56;
	bra.uni 	$L__BB1_9;
$L__BB1_8:
	fma.rn.f64 	%fd24, %fd87, 0d7FF0000000000000, 0d7FF0000000000000;
	{
	.reg .b32 %temp; 
	mov.b64 	{%temp, %r61}, %fd87;
	}
	and.b32  	%r62, %r61, 2147483647;
	setp.eq.s32 	%p5, %r62, 0;
	selp.f64 	%fd89, 0dFFF0000000000000, %fd24, %p5;
$L__BB1_9:
	mul.f64 	%fd11, %fd89, 0dC000000000000000;
	{
	.reg .b32 %temp; 
	mov.b64 	{%temp, %r72}, %fd2;
	}
	shl.b32 	%r73, %r72, 1;
	setp.gt.u32 	%p7, %r73, -2038431744;
	mov.f64 	%fd57, 0d0000000000000000;
	mul.rn.f64 	%fd58, %fd2, %fd57;
	selp.f64 	%fd12, %fd58, %fd2, %p7;
	{
	.reg .b32 %temp; 
	mov.b64 	{%r74, %temp}, %fd12;
	}
	{
	.reg .b32 %temp; 
	mov.b64 	{%temp, %r75}, %fd12;
	}
	add.s32 	%r76, %r75, 1048576;
	mov.b64 	%fd59, {%r74, %r76};
	cvt.rni.f64.f64 	%fd60, %fd59;
	cvt.rzi.s64.f64 	%rd12, %fd60;
	cvt.u32.u64 	%r77, %rd12;
	fma.rn.f64 	%fd61, %fd60, 0dBFE0000000000000, %fd12;
	mul.f64 	%fd62, %fd61, 0d3CA1A62633145C07;
	fma.rn.f64 	%fd63, %fd61, 0d400921FB54442D18, %fd62;
	mul.rn.f64 	%fd64, %fd63, %fd63;
	fma.rn.f64 	%fd65, %fd64, 0dBDA8FF8320FD8164, 0d3E21EEA7C1EF8528;
	fma.rn.f64 	%fd66, %fd65, %fd64, 0dBE927E4F8E06E6D9;
	fma.rn.f64 	%fd67, %fd66, %fd64, 0d3EFA01A019DDBCE9;
	fma.rn.f64 	%fd68, %fd67, %fd64, 0dBF56C16C16C15D47;
	fma.rn.f64 	%fd69, %fd68, %fd64, 0d3FA5555555555551;
	fma.rn.f64 	%fd70, %fd69, %fd64, 0dBFE0000000000000;
	fma.rn.f64 	%fd71, %fd70, %fd64, 0d3FF0000000000000;
	fma.rn.f64 	%fd72, %fd64, 0d3DE5DB65F9785EBA, 0dBE5AE5F12CB0D246;
	fma.rn.f64 	%fd73, %fd72, %fd64, 0d3EC71DE369ACE392;
	fma.rn.f64 	%fd74, %fd73, %fd64, 0dBF2A01A019DB62A1;
	fma.rn.f64 	%fd75, %fd74, %fd64, 0d3F81111111110818;
	fma.rn.f64 	%fd76, %fd75, %fd64, 0dBFC5555555555554;
	fma.rn.f64 	%fd77, %fd76, %fd64, 0d0000000000000000;
	fma.rn.f64 	%fd78, %fd77, %fd63, %fd63;
	and.b64  	%rd13, %rd12, 1;
	setp.eq.b64 	%p8, %rd13, 1;
	{
	.reg .b32 %temp; 
	mov.b64 	{%temp, %r78}, %fd78;
	}
	{
	.reg .b32 %temp; 
	mov.b64 	{%r79, %temp}, %fd78;
	}
	xor.b32  	%r80, %r78, -2147483648;
	mov.b64 	%fd79, {%r79, %r80};
	selp.f64 	%fd90, %fd71, %fd78, %p8;
	selp.f64 	%fd91, %fd79, %fd71, %p8;
	and.b32  	%r81, %r77, 2;
	setp.eq.s32 	%p9, %r81, 0;
	@%p9 bra 	$L__BB1_11;
	{
	.reg .b32 %temp; 
	mov.b64 	{%temp, %r82}, %fd90;
	}
	{
	.reg .b32 %temp; 
	mov.b64 	{%r83, %temp}, %fd90;
	}
	xor.b32  	%r84, %r82, -2147483648;
	mov.b64 	%fd90, {%r83, %r84};
	{
	.reg .b32 %temp; 
	mov.b64 	{%temp, %r85}, %fd91;
	}
	{
	.reg .b32 %temp; 
	mov.b64 	{%r86, %temp}, %fd91;
	}
	xor.b32  	%r87, %r85, -2147483648;
	mov.b64 	%fd91, {%r86, %r87};
$L__BB1_11:
	sqrt.rn.f64 	%fd80, %fd11;
	mov.f64 	%fd81, 0d0000000000000000;
	add.rn.f64 	%fd82, %fd91, %fd81;
	cvt.rzi.f64.f64 	%fd83, %fd12;
	setp.eq.f64 	%p10, %fd12, %fd83;
	mul.rn.f64 	%fd84, %fd12, %fd81;
	selp.f64 	%fd85, %fd84, %fd90, %p10;
	mul.f64 	%fd92, %fd80, %fd85;
	mul.f64 	%fd86, %fd80, %fd82;
	st.global.f64 	[%rd1+40], %fd86;
	mov.b32 	%r88, 1;
	st.global.u32 	[%rd1+28], %r88;
	bra.uni 	$L__BB1_13;
$L__BB1_12:
	mov.b32 	%r89, 0;
	st.global.u32 	[%rd1+28], %r89;
	ld.global.f64 	%fd92, [%rd1+40];
$L__BB1_13:
	cvta.to.global.u64 	%rd14, %rd3;
	mul.wide.s32 	%rd15, %r1, 8;
	add.s64 	%rd16, %rd14, %rd15;
	st.global.f64 	[%rd16], %fd92;
$L__BB1_14:
	ret;

}


// ===== COMPILED SASS (sm_100) =====

	.target	sm_100

	.elftype	@"ET_EXEC"


//--------------------- .note.nv.tkinfo           --------------------------
	.section	.note.nv.tkinfo,"",@"SHT_NOTE"
	.sectionflags	@"SHF_NOTE_NV_TKINFO"
	.tkinfo
        /*0018*/ 	.word	0x00000002
        /*0030*/ 	.string	""
        /*0030*/ 	.string	"ptxas"
        /*0030*/ 	.string	"Cuda compilation tools, release 13.0, V13.0.88"
        /*0030*/ 	.string	"Build cuda_13.0.r13.0/compiler.36424714_0"
        /*0030*/ 	.string	"-arch sm_100 -m 64 "



//--------------------- .note.nv.cuinfo           --------------------------
	.section	.note.nv.cuinfo,"",@"SHT_NOTE"
	.sectionflags	@"SHF_NOTE_NV_CUINFO"
        /*0018*/ 	.short	0x0002
        /*001a*/ 	.short	0x0064
        /*001c*/ 	.short	0x0082
	.zero		2


//--------------------- .nv.info                  --------------------------
	.section	.nv.info,"",@"SHT_CUDA_INFO"
	.align	4


	//----- nvinfo : EIATTR_REGCOUNT
	.align		4
        /*0000*/ 	.byte	0x04, 0x2f
        /*0002*/ 	.short	(.L_10 - .L_9)
	.align		4
.L_9:
        /*0004*/ 	.word	index@(_Z11init_randomP17curandStateXORWOW)
        /*0008*/ 	.word	0x0000001f


	//----- nvinfo : EIATTR_FRAME_SIZE
	.align		4
.L_10:
        /*000c*/ 	.byte	0x04, 0x11
        /*000e*/ 	.short	(.L_12 - .L_11)
	.align		4
.L_11:
        /*0010*/ 	.word	index@(_Z11init_randomP17curandStateXORWOW)
        /*0014*/ 	.word	0x00000000


	//----- nvinfo : EIATTR_REGCOUNT
	.align		4
.L_12:
        /*0018*/ 	.byte	0x04, 0x2f
        /*001a*/ 	.short	(.L_14 - .L_13)
	.align		4
.L_13:
        /*001c*/ 	.word	index@(_Z15generate_randomP17curandStateXORWOWPd)
        /*0020*/ 	.word	0x0000001e


	//----- nvinfo : EIATTR_FRAME_SIZE
	.align		4
.L_14:
        /*0024*/ 	.byte	0x04, 0x11
        /*0026*/ 	.short	(.L_16 - .L_15)
	.align		4
.L_15:
        /*0028*/ 	.word	index@($__internal_0_$__cuda_sm20_dsqrt_rn_f64_mediumpath_v1)
        /*002c*/ 	.word	0x00000000


	//----- nvinfo : EIATTR_FRAME_SIZE
	.align		4
.L_16:
        /*0030*/ 	.byte	0x04, 0x11
        /*0032*/ 	.short	(.L_18 - .L_17)
	.align		4
.L_17:
        /*0034*/ 	.word	index@(_Z15generate_randomP17curandStateXORWOWPd)
        /*0038*/ 	.word	0x00000000


	//----- nvinfo : EIATTR_MIN_STACK_SIZE
	.align		4
.L_18:
        /*003c*/ 	.byte	0x04, 0x12
        /*003e*/ 	.short	(.L_20 - .L_19)
	.align		4
.L_19:
        /*0040*/ 	.word	index@(_Z15generate_randomP17curandStateXORWOWPd)
        /*0044*/ 	.word	0x00000000


	//----- nvinfo : EIATTR_MIN_STACK_SIZE
	.align		4
.L_20:
        /*0048*/ 	.byte	0x04, 0x12
        /*004a*/ 	.short	(.L_22 - .L_21)
	.align		4
.L_21:
        /*004c*/ 	.word	index@(_Z11init_randomP17curandStateXORWOW)
        /*0050*/ 	.word	0x00000000
.L_22:


//--------------------- .nv.compat                --------------------------
	.section	.nv.compat,"",@"SHT_CUDA_COMPAT_INFO"
	.align	4
        /*0000*/ 	.byte	0x02, 0x09, 0x00, 0x00, 0x02, 0x02, 0x01, 0x00, 0x02, 0x05, 0x05, 0x00, 0x03, 0x07, 0x01, 0x01
        /*0010*/ 	.byte	0x02, 0x03, 0x00, 0x00, 0x02, 0x06, 0x01, 0x00, 0x04, 0x0b, 0x08, 0x00, 0x01, 0x00, 0x00, 0x00
        /*0020*/ 	.byte	0x00, 0x00, 0x00, 0x00


//--------------------- .nv.info._Z15generate_randomP17curandStateXORWOWPd --------------------------
	.section	.nv.info._Z15generate_randomP17curandStateXORWOWPd,"",@"SHT_CUDA_INFO"
	.sectionflags	@""
	.align	4


	//----- nvinfo : EIATTR_CUDA_API_VERSION
	.align		4
        /*0000*/ 	.byte	0x04, 0x37
        /*0002*/ 	.short	(.L_24 - .L_23)
.L_23:
        /*0004*/ 	.word	0x00000082


	//----- nvinfo : EIATTR_KPARAM_INFO
	.align		4
.L_24:
        /*0008*/ 	.byte	0x04, 0x17
        /*000a*/ 	.short	(.L_26 - .L_25)
.L_25:
        /*000c*/ 	.word	0x00000000
        /*0010*/ 	.short	0x0001
        /*0012*/ 	.short	0x0008
        /*0014*/ 	.byte	0x00, 0xf5, 0x21, 0x00


	//----- nvinfo : EIATTR_KPARAM_INFO
	.align		4
.L_26:
        /*0018*/ 	.byte	0x04, 0x17
        /*001a*/ 	.short	(.L_28 - .L_27)
.L_27:
        /*001c*/ 	.word	0x00000000
        /*0020*/ 	.short	0x0000
        /*0022*/ 	.short	0x0000
        /*0024*/ 	.byte	0x00, 0xf5, 0x21, 0x00


	//----- nvinfo : EIATTR_SPARSE_MMA_MASK
	.align		4
.L_28:
        /*0028*/ 	.byte	0x03, 0x50
        /*002a*/ 	.short	0x0000


	//----- nvinfo : EIATTR_MAXREG_COUNT
	.align		4
        /*002c*/ 	.byte	0x03, 0x1b
        /*002e*/ 	.short	0x00ff


	//----- nvinfo : EIATTR_MERCURY_ISA_VERSION
	.align		4
        /*0030*/ 	.byte	0x03, 0x5f
        /*0032*/ 	.short	0x0101


	//----- nvinfo : EIATTR_VRC_CTA_INIT_COUNT
	.align		4
        /*0034*/ 	.byte	0x02, 0x4a
	.zero		1
	.zero		1


	//----- nvinfo : EIATTR_EXIT_INSTR_OFFSETS
	.align		4
        /*0038*/ 	.byte	0x04, 0x1c
        /*003a*/ 	.short	(.L_30 - .L_29)


	//   ....[0]....
.L_29:
        /*003c*/ 	.word	0x00000060


	//   ....[1]....
        /*0040*/ 	.word	0x00000fe0


	//----- nvinfo : EIATTR_CRS_STACK_SIZE
	.align		4
.L_30:
        /*0044*/ 	.byte	0x04, 0x1e
        /*0046*/ 	.short	(.L_32 - .L_31)
.L_31:
        /*0048*/ 	.word	0x00000000


	//----- nvinfo : EIATTR_CBANK_PARAM_SIZE
	.align		4
.L_32:
        /*004c*/ 	.byte	0x03, 0x19
        /*004e*/ 	.short	0x0010


	//----- nvinfo : EIATTR_PARAM_CBANK
	.align		4
        /*0050*/ 	.byte	0x04, 0x0a
        /*0052*/ 	.short	(.L_34 - .L_33)
	.align		4
.L_33:
        /*0054*/ 	.word	index@(.nv.constant0._Z15generate_randomP17curandStateXORWOWPd)
        /*0058*/ 	.short	0x0380
        /*005a*/ 	.short	0x0010


	//----- nvinfo : EIATTR_SW_WAR
	.align		4
.L_34:
        /*005c*/ 	.byte	0x04, 0x36
        /*005e*/ 	.short	(.L_36 - .L_35)
.L_35:
        /*0060*/ 	.word	0x00000008
.L_36:


//--------------------- .nv.info._Z11init_randomP17curandStateXORWOW --------------------------
	.section	.nv.info._Z11init_randomP17curandStateXORWOW,"",@"SHT_CUDA_INFO"
	.sectionflags	@""
	.align	4


	//----- nvinfo : EIATTR_CUDA_API_VERSION
	.align		4
        /*0000*/ 	.byte	0x04, 0x37
        /*0002*/ 	.short	(.L_38 - .L_37)
.L_37:
        /*0004*/ 	.word	0x00000082


	//----- nvinfo : EIATTR_KPARAM_INFO
	.align		4
.L_38:
        /*0008*/ 	.byte	0x04, 0x17
        /*000a*/ 	.short	(.L_40 - .L_39)
.L_39:
        /*000c*/ 	.word	0x00000000
        /*0010*/ 	.short	0x0000
        /*0012*/ 	.short	0x0000
        /*0014*/ 	.byte	0x00, 0xf5, 0x21, 0x00


	//----- nvinfo : EIATTR_SPARSE_MMA_MASK
	.align		4
.L_40:
        /*0018*/ 	.byte	0x03, 0x50
        /*001a*/ 	.short	0x0000


	//----- nvinfo : EIATTR_MAXREG_COUNT
	.align		4
        /*001c*/ 	.byte	0x03, 0x1b
        /*001e*/ 	.short	0x00ff


	//----- nvinfo : EIATTR_MERCURY_ISA_VERSION
	.align		4
        /*0020*/ 	.byte	0x03, 0x5f
        /*0022*/ 	.short	0x0101


	//----- nvinfo : EIATTR_VRC_CTA_INIT_COUNT
	.align		4
        /*0024*/ 	.byte	0x02, 0x4a
	.zero		1
	.zero		1


	//----- nvinfo : EIATTR_EXIT_INSTR_OFFSETS
	.align		4
        /*0028*/ 	.byte	0x04, 0x1c
        /*002a*/ 	.short	(.L_42 - .L_41)


	//   ....[0]....
.L_41:
        /*002c*/ 	.word	0x00000e80


	//----- nvinfo : EIATTR_CRS_STACK_SIZE
	.align		4
.L_42:
        /*0030*/ 	.byte	0x04, 0x1e
        /*0032*/ 	.short	(.L_44 - .L_43)
.L_43:
        /*0034*/ 	.word	0x00000000


	//----- nvinfo : EIATTR_CBANK_PARAM_SIZE
	.align		4
.L_44:
        /*0038*/ 	.byte	0x03, 0x19
        /*003a*/ 	.short	0x0008


	//----- nvinfo : EIATTR_PARAM_CBANK
	.align		4
        /*003c*/ 	.byte	0x04, 0x0a
        /*003e*/ 	.short	(.L_46 - .L_45)
	.align		4
.L_45:
        /*0040*/ 	.word	index@(.nv.constant0._Z11init_randomP17curandStateXORWOW)
        /*0044*/ 	.short	0x0380
        /*0046*/ 	.short	0x0008


	//----- nvinfo : EIATTR_SW_WAR
	.align		4
.L_46:
        /*0048*/ 	.byte	0x04, 0x36
        /*004a*/ 	.short	(.L_48 - .L_47)
.L_47:
        /*004c*/ 	.word	0x00000008
.L_48:


//--------------------- .nv.callgraph             --------------------------
	.section	.nv.callgraph,"",@"SHT_CUDA_CALLGRAPH"
	.align	4
	.sectionentsize	8
	.align		4
        /*0000*/ 	.word	0x00000000
	.align		4
        /*0004*/ 	.word	0xffffffff
	.align		4
        /*0008*/ 	.word	0x00000000
	.align		4
        /*000c*/ 	.word	0xfffffffe
	.align		4
        /*0010*/ 	.word	0x00000000
	.align		4
        /*0014*/ 	.word	0xfffffffd
	.align		4
        /*0018*/ 	.word	0x00000000
	.align		4
        /*001c*/ 	.word	0xfffffffc


//--------------------- .nv.constant4             --------------------------
	.section	.nv.constant4,"a",@progbits
	.align	8
	.align		8
.nv.constant4:
        /*0000*/ 	.dword	precalc_xorwow_matrix
	.align		8
        /*0008*/ 	.dword	precalc_xorwow_offset_matrix
	.align		8
        /*0010*/ 	.dword	mrg32k3aM1
	.align		8
        /*0018*/ 	.dword	mrg32k3aM2
	.align		8
        /*0020*/ 	.dword	mrg32k3aM1SubSeq
	.align		8
        /*0028*/ 	.dword	mrg32k3aM2SubSeq
	.align		8
        /*0030*/ 	.dword	mrg32k3aM1Seq
	.align		8
        /*0038*/ 	.dword	mrg32k3aM2Seq


//--------------------- .nv.constant3             --------------------------
	.section	.nv.constant3,"a",@progbits
	.align	8
.nv.constant3:
	.type		__cr_lgamma_table,@object
	.size		__cr_lgamma_table,(.L_8 - __cr_lgamma_table)
__cr_lgamma_table:
        /*0000*/ 	.byte	0x00, 0x00, 0x00, 0x00, 0x00, 0x00, 0x00, 0x00, 0x00, 0x00, 0x00, 0x00, 0x00, 0x00, 0x00, 0x00
        /*0010*/ 	.byte	0xef, 0x39, 0xfa, 0xfe, 0x42, 0x2e, 0xe6, 0x3f, 0x02, 0x20, 0x2a, 0xfa, 0x0b, 0xab, 0xfc, 0x3f
        /*0020*/ 	.byte	0xf9, 0x2c, 0x92, 0x7c, 0xa7, 0x6c, 0x09, 0x40, 0xc9, 0x79, 0x44, 0x3c, 0x64, 0x26, 0x13, 0x40
        /*0030*/ 	.byte	0xca, 0x01, 0xcf, 0x3a, 0x27, 0x51, 0x1a, 0x40, 0x30, 0xcc, 0x2d, 0xf3, 0xe1, 0x0c, 0x21, 0x40
        /*0040*/ 	.byte	0x0d, 0xb7, 0xfc, 0x82, 0x8e, 0x35, 0x25, 0x40
.L_8:


//--------------------- .text._Z15generate_randomP17curandStateXORWOWPd --------------------------
	.section	.text._Z15generate_randomP17curandStateXORWOWPd,"ax",@progbits
	.align	128
        .global         _Z15generate_randomP17curandStateXORWOWPd
        .type           _Z15generate_randomP17curandStateXORWOWPd,@function
        .size           _Z15generate_randomP17curandStateXORWOWPd,(.L_x_22 - _Z15generate_randomP17curandStateXORWOWPd)
        .other          _Z15generate_randomP17curandStateXORWOWPd,@"STO_CUDA_ENTRY STV_DEFAULT"
_Z15generate_randomP17curandStateXORWOWPd:
.text._Z15generate_randomP17curandStateXORWOWPd:
[----:B------:R-:W-:Y:S01]  /*0000*/  LDC R1, c[0x0][0x37c] ;  /* 0x0000df00ff017b82 */ /* 0x000fe20000000800 */
[----:B------:R-:W0:Y:S01]  /*0010*/  S2R R0, SR_TID.X ;  /* 0x0000000000007919 */ /* 0x000e220000002100 */
[----:B------:R-:W0:Y:S01]  /*0020*/  LDCU UR4, c[0x0][0x360] ;  /* 0x00006c00ff0477ac */ /* 0x000e220008000800 */
[----:B------:R-:W0:Y:S02]  /*0030*/  S2R R3, SR_CTAID.X ;  /* 0x0000000000037919 */ /* 0x000e240000002500 */
[----:B0-----:R-:W-:-:S05]  /*0040*/  IMAD R0, R3, UR4, R0 ;  /* 0x0000000403007c24 */ /* 0x001fca000f8e0200 */
[----:B------:R-:W-:-:S13]  /*0050*/  ISETP.GT.AND P0, PT, R0, 0xf, PT ;  /* 0x0000000f0000780c */ /* 0x000fda0003f04270 */
[----:B------:R-:W-:Y:S05]  /*0060*/  @P0 EXIT ;  /* 0x000000000000094d */ /* 0x000fea0003800000 */
[----:B------:R-:W0:Y:S01]  /*0070*/  LDC.64 R2, c[0x0][0x380] ;  /* 0x0000e000ff027b82 */ /* 0x000e220000000a00 */
[----:B------:R-:W1:Y:S01]  /*0080*/  LDCU.64 UR4, c[0x0][0x358] ;  /* 0x00006b00ff0477ac */ /* 0x000e620008000a00 */
[----:B0-----:R-:W-:-:S05]  /*0090*/  IMAD.WIDE R2, R0, 0x30, R2 ;  /* 0x0000003000027825 */ /* 0x001fca00078e0202 */
[----:B-1----:R-:W2:Y:S01]  /*00a0*/  LDG.E R4, desc[UR4][R2.64+0x1c] ;  /* 0x00001c0402047981 */ /* 0x002ea2000c1e1900 */
[----:B------:R-:W-:Y:S01]  /*00b0*/  BSSY.RECONVERGENT B0, `(.L_x_0) ;  /* 0x00000ef000007945 */ /* 0x000fe20003800200 */
[----:B--2---:R-:W-:-:S13]  /*00c0*/  ISETP.NE.AND P0, PT, R4, 0x1, PT ;  /* 0x000000010400780c */ /* 0x004fda0003f05270 */
[----:B------:R-:W-:Y:S05]  /*00d0*/  @!P0 BRA `(.L_x_1) ;  /* 0x0000000c00a88947 */ /* 0x000fea0003800000 */
[----:B------:R-:W2:Y:S04]  /*00e0*/  LDG.E.64 R12, desc[UR4][R2.64] ;  /* 0x00000004020c7981 */ /* 0x000ea8000c1e1b00 */
[----:B------:R-:W3:Y:S04]  /*00f0*/  LDG.E.64 R6, desc[UR4][R2.64+0x10] ;  /* 0x0000100402067981 */ /* 0x000ee8000c1e1b00 */
[----:B------:R-:W4:Y:S01]  /*0100*/  LDG.E.64 R4, desc[UR4][R2.64+0x8] ;  /* 0x0000080402047981 */ /* 0x000f22000c1e1b00 */
[----:B------:R-:W-:Y:S01]  /*0110*/  BSSY.RECONVERGENT B1, `(.L_x_2) ;  /* 0x000007f000017945 */ /* 0x000fe20003800200 */
[----:B--2---:R-:W-:-:S02]  /*0120*/  SHF.R.U32.HI R8, RZ, 0x2, R13 ;  /* 0x00000002ff087819 */ /* 0x004fc4000001160d */
[----:B------:R-:W-:Y:S02]  /*0130*/  IADD3 R20, PT, PT, R12, 0x161f14, RZ ;  /* 0x00161f140c147810 */ /* 0x000fe40007ffe0ff */
[----:B------:R-:W-:Y:S01]  /*0140*/  LOP3.LUT R8, R8, R13, RZ, 0x3c, !PT ;  /* 0x0000000d08087212 */ /* 0x000fe200078e3cff */
[----:B---3--:R-:W-:Y:S01]  /*0150*/  IMAD.SHL.U32 R9, R7, 0x10, RZ ;  /* 0x0000001007097824 */ /* 0x008fe200078e00ff */
[----:B------:R-:W-:Y:S01]  /*0160*/  SHF.R.U32.HI R15, RZ, 0x2, R6 ;  /* 0x00000002ff0f7819 */ /* 0x000fe20000011606 */
[----:B------:R-:W-:Y:S01]  /*0170*/  IMAD.MOV.U32 R21, RZ, RZ, R7 ;  /* 0x000000ffff157224 */ /* 0x000fe200078e0007 */
[----:B----4-:R-:W-:Y:S01]  /*0180*/  SHF.R.U32.HI R11, RZ, 0x2, R4 ;  /* 0x00000002ff0b7819 */ /* 0x010fe20000011604 */
[C---:B------:R-:W-:Y:S01]  /*0190*/  IMAD.SHL.U32 R10, R8.reuse, 0x2, RZ ;  /* 0x00000002080a7824 */ /* 0x040fe200078e00ff */
[----:B------:R-:W-:Y:S02]  /*01a0*/  LOP3.LUT R15, R15, R6, RZ, 0x3c, !PT ;  /* 0x000000060f0f7212 */ /* 0x000fe400078e3cff */
[----:B------:R-:W-:Y:S01]  /*01b0*/  LOP3.LUT R11, R11, R4, RZ, 0x3c, !PT ;  /* 0x000000040b0b7212 */ /* 0x000fe200078e3cff */
[----:B------:R0:W-:Y:S01]  /*01c0*/  STG.E.64 desc[UR4][R2.64], R20 ;  /* 0x0000001402007986 */ /* 0x0001e2000c101b04 */
[----:B------:R-:W-:-:S03]  /*01d0*/  LOP3.LUT R10, R8, R10, R9, 0x96, !PT ;  /* 0x0000000a080a7212 */ /* 0x000fc600078e9609 */
[----:B------:R-:W-:Y:S01]  /*01e0*/  IMAD.SHL.U32 R8, R11, 0x2, RZ ;  /* 0x000000020b087824 */ /* 0x000fe200078e00ff */
[----:B------:R-:W-:-:S04]  /*01f0*/  LOP3.LUT R10, R10, R7, RZ, 0x3c, !PT ;  /* 0x000000070a0a7212 */ /* 0x000fc800078e3cff */
[----:B------:R-:W-:Y:S01]  /*0200*/  IADD3 R13, PT, PT, R12, 0x587c5, R10 ;  /* 0x000587c50c0d7810 */ /* 0x000fe20007ffe00a */
[----:B------:R-:W-:-:S05]  /*0210*/  IMAD.SHL.U32 R4, R10, 0x10, RZ ;  /* 0x000000100a047824 */ /* 0x000fca00078e00ff */
[----:B------:R-:W-:Y:S02]  /*0220*/  LOP3.LUT R11, R11, R8, R4, 0x96, !PT ;  /* 0x000000080b0b7212 */ /* 0x000fe400078e9604 */
[----:B------:R-:W-:Y:S02]  /*0230*/  SHF.R.U32.HI R4, RZ, 0x2, R5 ;  /* 0x00000002ff047819 */ /* 0x000fe40000011605 */
[----:B------:R-:W-:Y:S02]  /*0240*/  LOP3.LUT R11, R11, R10, RZ, 0x3c, !PT ;  /* 0x0000000a0b0b7212 */ /* 0x000fe400078e3cff */
[----:B------:R-:W-:Y:S02]  /*0250*/  LOP3.LUT R4, R4, R5, RZ, 0x3c, !PT ;  /* 0x0000000504047212 */ /* 0x000fe400078e3cff */
[----:B------:R-:W-:Y:S01]  /*0260*/  IADD3 R8, PT, PT, R12, 0xb0f8a, R11 ;  /* 0x000b0f8a0c087810 */ /* 0x000fe20007ffe00b */
[----:B------:R-:W-:Y:S01]  /*0270*/  IMAD.SHL.U32 R5, R11, 0x10, RZ ;  /* 0x000000100b057824 */ /* 0x000fe200078e00ff */
[----:B------:R0:W-:Y:S03]  /*0280*/  STG.E.64 desc[UR4][R2.64+0x8], R10 ;  /* 0x0000080a02007986 */ /* 0x0001e6000c101b04 */
[----:B------:R-:W-:-:S03]  /*0290*/  IMAD.WIDE.U32 R8, R8, 0x200000, RZ ;  /* 0x0020000008087825 */ /* 0x000fc600078e00ff */
[----:B------:R-:W-:Y:S01]  /*02a0*/  LOP3.LUT R8, R8, R13, RZ, 0x3c, !PT ;  /* 0x0000000d08087212 */ /* 0x000fe200078e3cff */
[----:B------:R-:W-:-:S03]  /*02b0*/  IMAD.SHL.U32 R13, R4, 0x2, RZ ;  /* 0x00000002040d7824 */ /* 0x000fc600078e00ff */
[----:B------:R-:W1:Y:S02]  /*02c0*/  I2F.F64.U64 R16, R8 ;  /* 0x0000000800107312 */ /* 0x000e640000301800 */
[----:B------:R-:W-:Y:S01]  /*02d0*/  LOP3.LUT R14, R4, R13, R5, 0x96, !PT ;  /* 0x0000000d040e7212 */ /* 0x000fe200078e9605 */
[----:B------:R-:W-:Y:S02]  /*02e0*/  IMAD.MOV.U32 R4, RZ, RZ, 0x0 ;  /* 0x00000000ff047424 */ /* 0x000fe400078e00ff */
[----:B------:R-:W-:Y:S01]  /*02f0*/  IMAD.MOV.U32 R5, RZ, RZ, 0x3ca00000 ;  /* 0x3ca00000ff057424 */ /* 0x000fe200078e00ff */
[----:B------:R-:W-:Y:S01]  /*0300*/  LOP3.LUT R14, R14, R11, RZ, 0x3c, !PT ;  /* 0x0000000b0e0e7212 */ /* 0x000fe200078e3cff */
[----:B------:R-:W-:-:S04]  /*0310*/  IMAD.SHL.U32 R13, R15, 0x2, RZ ;  /* 0x000000020f0d7824 */ /* 0x000fc800078e00ff */
[----:B------:R-:W-:Y:S01]  /*0320*/  IMAD.SHL.U32 R6, R14, 0x10, RZ ;  /* 0x000000100e067824 */ /* 0x000fe200078e00ff */
[----:B-1----:R-:W-:-:S04]  /*0330*/  DFMA R16, R16, R4, 5.5511151231257827021e-17 ;  /* 0x3c9000001010742b */ /* 0x002fc80000000004 */
[----:B------:R-:W-:Y:S02]  /*0340*/  LOP3.LUT R15, R15, R13, R6, 0x96, !PT ;  /* 0x0000000d0f0f7212 */ /* 0x000fe400078e9606 */
[----:B------:R-:W-:Y:S02]  /*0350*/  IADD3 R13, PT, PT, R12, 0x10974f, R14 ;  /* 0x0010974f0c0d7810 */ /* 0x000fe40007ffe00e */
[----:B------:R-:W-:Y:S02]  /*0360*/  LOP3.LUT R15, R15, R14, RZ, 0x3c, !PT ;  /* 0x0000000e0f0f7212 */ /* 0x000fe400078e3cff */
[----:B------:R-:W-:Y:S01]  /*0370*/  ISETP.GT.AND P0, PT, R17, 0xfffff, PT ;  /* 0x000fffff1100780c */ /* 0x000fe20003f04270 */
[----:B------:R-:W-:Y:S02]  /*0380*/  IMAD.MOV.U32 R8, RZ, RZ, R16 ;  /* 0x000000ffff087224 */ /* 0x000fe400078e0010 */
[----:B------:R0:W-:Y:S01]  /*0390*/  STG.E.64 desc[UR4][R2.64+0x10], R14 ;  /* 0x0000100e02007986 */ /* 0x0001e2000c101b04 */
[----:B------:R-:W-:-:S02]  /*03a0*/  IMAD.MOV.U32 R9, RZ, RZ, R17 ;  /* 0x000000ffff097224 */ /* 0x000fc400078e0011 */
[----:B------:R-:W-:Y:S02]  /*03b0*/  IMAD.IADD R18, R15, 0x1, R20 ;  /* 0x000000010f127824 */ /* 0x000fe400078e0214 */
[----:B------:R-:W-:Y:S02]  /*03c0*/  IMAD.MOV.U32 R7, RZ, RZ, R17 ;  /* 0x000000ffff077224 */ /* 0x000fe400078e0011 */
[----:B------:R-:W-:-:S03]  /*03d0*/  IMAD.WIDE.U32 R18, R18, 0x200000, RZ ;  /* 0x0020000012127825 */ /* 0x000fc600078e00ff */
[----:B------:R-:W-:Y:S01]  /*03e0*/  @!P0 DMUL R8, R8, 1.80143985094819840000e+16 ;  /* 0x4350000008088828 */ /* 0x000fe20000000000 */
[----:B------:R-:W-:-:S04]  /*03f0*/  LOP3.LUT R18, R18, R13, RZ, 0x3c, !PT ;  /* 0x0000000d12127212 */ /* 0x000fc800078e3cff */
[----:B------:R-:W1:Y:S05]  /*0400*/  I2F.F64.U64 R12, R18 ;  /* 0x00000012000c7312 */ /* 0x000e6a0000301800 */
[----:B------:R-:W-:Y:S02]  /*0410*/  @!P0 IMAD.MOV.U32 R7, RZ, RZ, R9 ;  /* 0x000000ffff078224 */ /* 0x000fe400078e0009 */
[----:B------:R-:W-:Y:S02]  /*0420*/  @!P0 IMAD.MOV.U32 R16, RZ, RZ, R8 ;  /* 0x000000ffff108224 */ /* 0x000fe400078e0008 */
[----:B------:R-:W-:-:S05]  /*0430*/  VIADD R6, R7, 0xffffffff ;  /* 0xffffffff07067836 */ /* 0x000fca0000000000 */
[----:B------:R-:W-:Y:S01]  /*0440*/  ISETP.GT.U32.AND P1, PT, R6, 0x7feffffe, PT ;  /* 0x7feffffe0600780c */ /* 0x000fe20003f24070 */
[----:B-1----:R-:W-:Y:S01]  /*0450*/  DFMA R4, R12, 2.2204460492503130808e-16, R4 ;  /* 0x3cb000000c04782b */ /* 0x002fe20000000004 */
[----:B------:R-:W-:Y:S01]  /*0460*/  IMAD.MOV.U32 R6, RZ, RZ, -0x3ff ;  /* 0xfffffc01ff067424 */ /* 0x000fe200078e00ff */
[----:B------:R-:W-:-:S10]  /*0470*/  @!P0 MOV R6, 0xfffffbcb ;  /* 0xfffffbcb00068802 */ /* 0x000fd40000000f00 */
[----:B0-----:R-:W-:Y:S05]  /*0480*/  @P1 BRA `(.L_x_3) ;  /* 0x0000000400041947 */ /* 0x001fea0003800000 */
[----:B------:R-:W-:Y:S01]  /*0490*/  LOP3.LUT R8, R7, 0xfffff, RZ, 0xc0, !PT ;  /* 0x000fffff07087812 */ /* 0x000fe200078ec0ff */
[----:B------:R-:W-:Y:S01]  /*04a0*/  IMAD.MOV.U32 R10, RZ, RZ, RZ ;  /* 0x000000ffff0a7224 */ /* 0x000fe200078e00ff */
[----:B------:R-:W-:Y:S01]  /*04b0*/  UMOV UR6, 0x3ae80f1e ;  /* 0x3ae80f1e00067882 */ /* 0x000fe20000000000 */
[----:B------:R-:W-:Y:S01]  /*04c0*/  IMAD.MOV.U32 R18, RZ, RZ, -0x748574fc ;  /* 0x8b7a8b04ff127424 */ /* 0x000fe200078e00ff */
[----:B------:R-:W-:Y:S01]  /*04d0*/  LOP3.LUT R9, R8, 0x3ff00000, RZ, 0xfc, !PT ;  /* 0x3ff0000008097812 */ /* 0x000fe200078efcff */
[----:B------:R-:W-:Y:S01]  /*04e0*/  IMAD.MOV.U32 R8, RZ, RZ, R16 ;  /* 0x000000ffff087224 */ /* 0x000fe200078e0010 */
[----:B------:R-:W-:Y:S01]  /*04f0*/  UMOV UR7, 0x3eb1380b ;  /* 0x3eb1380b00077882 */ /* 0x000fe20000000000 */
[----:B------:R-:W-:Y:S01]  /*0500*/  IMAD.MOV.U32 R19, RZ, RZ, 0x3ed0ee25 ;  /* 0x3ed0ee25ff137424 */ /* 0x000fe200078e00ff */
[----:B------:R-:W-:Y:S01]  /*0510*/  ISETP.GE.U32.AND P0, PT, R9, 0x3ff6a09f, PT ;  /* 0x3ff6a09f0900780c */ /* 0x000fe20003f06070 */
[----:B------:R-:W-:Y:S01]  /*0520*/  UMOV UR8, 0x80000000 ;  /* 0x8000000000087882 */ /* 0x000fe20000000000 */
[----:B------:R-:W-:Y:S01]  /*0530*/  LEA.HI R20, R7, R6, RZ, 0xc ;  /* 0x0000000607147211 */ /* 0x000fe200078f60ff */
[----:B------:R-:W-:Y:S01]  /*0540*/  UMOV UR9, 0x43300000 ;  /* 0x4330000000097882 */ /* 0x000fe20000000000 */
[----:B------:R-:W-:-:S09]  /*0550*/  MOV R21, 0x43300000 ;  /* 0x4330000000157802 */ /* 0x000fd20000000f00 */
[----:B------:R-:W-:Y:S02]  /*0560*/  @P0 VIADD R11, R9, 0xfff00000 ;  /* 0xfff00000090b0836 */ /* 0x000fe40000000000 */
[----:B------:R-:W-:Y:S02]  /*0570*/  @P0 VIADD R20, R20, 0x1 ;  /* 0x0000000114140836 */ /* 0x000fe40000000000 */
[----:B------:R-:W-:-:S03]  /*0580*/  @P0 IMAD.MOV.U32 R9, RZ, RZ, R11 ;  /* 0x000000ffff090224 */ /* 0x000fc600078e000b */
[----:B------:R-:W-:-:S03]  /*0590*/  LOP3.LUT R20, R20, 0x80000000, RZ, 0x3c, !PT ;  /* 0x8000000014147812 */ /* 0x000fc600078e3cff */
[C---:B------:R-:W-:Y:S02]  /*05a0*/  DADD R16, R8.reuse, 1 ;  /* 0x3ff0000008107429 */ /* 0x040fe40000000000 */
[----:B------:R-:W-:-:S04]  /*05b0*/  DADD R8, R8, -1 ;  /* 0xbff0000008087429 */ /* 0x000fc80000000000 */
[----:B------:R-:W0:Y:S02]  /*05c0*/  MUFU.RCP64H R11, R17 ;  /* 0x00000011000b7308 */ /* 0x000e240000001800 */
[----:B0-----:R-:W-:-:S08]  /*05d0*/  DFMA R12, -R16, R10, 1 ;  /* 0x3ff00000100c742b */ /* 0x001fd0000000010a */
[----:B------:R-:W-:-:S08]  /*05e0*/  DFMA R12, R12, R12, R12 ;  /* 0x0000000c0c0c722b */ /* 0x000fd0000000000c */
[----:B------:R-:W-:-:S08]  /*05f0*/  DFMA R10, R10, R12, R10 ;  /* 0x0000000c0a0a722b */ /* 0x000fd0000000000a */
[----:B------:R-:W-:-:S08]  /*0600*/  DMUL R12, R8, R10 ;  /* 0x0000000a080c7228 */ /* 0x000fd00000000000 */
[----:B------:R-:W-:-:S08]  /*0610*/  DFMA R12, R8, R10, R12 ;  /* 0x0000000a080c722b */ /* 0x000fd0000000000c */
[----:B------:R-:W-:Y:S02]  /*0620*/  DMUL R14, R12, R12 ;  /* 0x0000000c0c0e7228 */ /* 0x000fe40000000000 */
[----:B------:R-:W-:-:S06]  /*0630*/  DADD R6, R8, -R12 ;  /* 0x0000000008067229 */ /* 0x000fcc000000080c */
[----:B------:R-:W-:Y:S01]  /*0640*/  DFMA R16, R14, UR6, R18 ;  /* 0x000000060e107c2b */ /* 0x000fe20008000012 */
[----:B------:R-:W-:Y:S01]  /*0650*/  UMOV UR6, 0x9f02676f ;  /* 0x9f02676f00067882 */ /* 0x000fe20000000000 */
[----:B------:R-:W-:Y:S01]  /*0660*/  UMOV UR7, 0x3ef3b266 ;  /* 0x3ef3b26600077882 */ /* 0x000fe20000000000 */
[----:B------:R-:W-:Y:S02]  /*0670*/  DADD R18, R6, R6 ;  /* 0x0000000006127229 */ /* 0x000fe40000000006 */
[----:B------:R-:W-:Y:S01]  /*0680*/  DADD R6, R20, -UR8 ;  /* 0x8000000814067e29 */ /* 0x000fe20008000000 */
[----:B------:R-:W-:Y:S01]  /*0690*/  UMOV UR8, 0xfefa39ef ;  /* 0xfefa39ef00087882 */ /* 0x000fe20000000000 */
[----:B------:R-:W-:Y:S01]  /*06a0*/  UMOV UR9, 0x3fe62e42 ;  /* 0x3fe62e4200097882 */ /* 0x000fe20000000000 */
[----:B------:R-:W-:Y:S01]  /*06b0*/  DFMA R16, R14, R16, UR6 ;  /* 0x000000060e107e2b */ /* 0x000fe20008000010 */
[----:B------:R-:W-:Y:S01]  /*06c0*/  UMOV UR6, 0xa9ab0956 ;  /* 0xa9ab095600067882 */ /* 0x000fe20000000000 */
[----:B------:R-:W-:Y:S01]  /*06d0*/  UMOV UR7, 0x3f1745cb ;  /* 0x3f1745cb00077882 */ /* 0x000fe20000000000 */
[----:B------:R-:W-:-:S02]  /*06e0*/  DFMA R18, R8, -R12, R18 ;  /* 0x8000000c0812722b */ /* 0x000fc40000000012 */
[----:B------:R-:W-:-:S03]  /*06f0*/  DFMA R8, R6, UR8, R12 ;  /* 0x0000000806087c2b */ /* 0x000fc6000800000c */
[----:B------:R-:W-:Y:S01]  /*0700*/  DFMA R16, R14, R16, UR6 ;  /* 0x000000060e107e2b */ /* 0x000fe20008000010 */
[----:B------:R-:W-:Y:S01]  /*0710*/  UMOV UR6, 0x2d1b5154 ;  /* 0x2d1b515400067882 */ /* 0x000fe20000000000 */
[----:B------:R-:W-:Y:S01]  /*0720*/  UMOV UR7, 0x3f3c71c7 ;  /* 0x3f3c71c700077882 */ /* 0x000fe20000000000 */
[----:B------:R-:W-:-:S05]  /*0730*/  DMUL R18, R10, R18 ;  /* 0x000000120a127228 */ /* 0x000fca0000000000 */
[----:B------:R-:W-:Y:S01]  /*0740*/  DFMA R16, R14, R16, UR6 ;  /* 0x000000060e107e2b */ /* 0x000fe20008000010 */
[----:B------:R-:W-:Y:S01]  /*0750*/  UMOV UR6, 0x923be72d ;  /* 0x923be72d00067882 */ /* 0x000fe20000000000 */
[----:B------:R-:W-:-:S06]  /*0760*/  UMOV UR7, 0x3f624924 ;  /* 0x3f62492400077882 */ /* 0x000fcc0000000000 */
        /* <DEDUP_REMOVED lines=8> */
[----:B------:R-:W-:Y:S02]  /*07f0*/  UMOV UR7, 0x3fe62e42 ;  /* 0x3fe62e4200077882 */ /* 0x000fe40000000000 */
[----:B------:R-:W-:Y:S01]  /*0800*/  DFMA R20, R6, -UR6, R8 ;  /* 0x8000000606147c2b */ /* 0x000fe20008000008 */
[----:B------:R-:W-:Y:S01]  /*0810*/  UMOV UR6, 0x3b39803f ;  /* 0x3b39803f00067882 */ /* 0x000fe20000000000 */
[----:B------:R-:W-:Y:S02]  /*0820*/  UMOV UR7, 0x3c7abc9e ;  /* 0x3c7abc9e00077882 */ /* 0x000fe40000000000 */
[----:B------:R-:W-:-:S04]  /*0830*/  DMUL R16, R14, R16 ;  /* 0x000000100e107228 */ /* 0x000fc80000000000 */
[----:B------:R-:W-:-:S04]  /*0840*/  DADD R20, -R12, R20 ;  /* 0x000000000c147229 */ /* 0x000fc80000000114 */
[----:B------:R-:W-:-:S08]  /*0850*/  DFMA R16, R12, R16, R18 ;  /* 0x000000100c10722b */ /* 0x000fd00000000012 */
[----:B------:R-:W-:-:S08]  /*0860*/  DADD R16, R16, -R20 ;  /* 0x0000000010107229 */ /* 0x000fd00000000814 */
[----:B------:R-:W-:-:S08]  /*0870*/  DFMA R6, R6, UR6, R16 ;  /* 0x0000000606067c2b */ /* 0x000fd00008000010 */
[----:B------:R-:W-:Y:S01]  /*0880*/  DADD R6, R8, R6 ;  /* 0x0000000008067229 */ /* 0x000fe20000000006 */
[----:B------:R-:W-:Y:S10]  /*0890*/  BRA `(.L_x_4) ;  /* 0x0000000000187947 */ /* 0x000ff40003800000 */
.L_x_3:
[----:B------:R-:W-:Y:S01]  /*08a0*/  IMAD.MOV.U32 R6, RZ, RZ, 0x0 ;  /* 0x00000000ff067424 */ /* 0x000fe200078e00ff */
[----:B------:R-:W-:Y:S01]  /*08b0*/  LOP3.LUT P0, RZ, R9, 0x7fffffff, RZ, 0xc0, !PT ;  /* 0x7fffffff09ff7812 */ /* 0x000fe2000780c0ff */
[----:B------:R-:W-:-:S06]  /*08c0*/  IMAD.MOV.U32 R7, RZ, RZ, 0x7ff00000 ;  /* 0x7ff00000ff077424 */ /* 0x000fcc00078e00ff */
[----:B------:R-:W-:-:S10]  /*08d0*/  DFMA R6, R8, R6, +INF ;  /* 0x7ff000000806742b */ /* 0x000fd40000000006 */
[----:B------:R-:W-:Y:S02]  /*08e0*/  FSEL R6, R6, RZ, P0 ;  /* 0x000000ff06067208 */ /* 0x000fe40000000000 */
[----:B------:R-:W-:-:S07]  /*08f0*/  FSEL R7, R7, -QNAN , P0 ;  /* 0xfff0000007077808 */ /* 0x000fce0000000000 */
.L_x_4:
[----:B------:R-:W-:Y:S05]  /*0900*/  BSYNC.RECONVERGENT B1 ;  /* 0x0000000000017941 */ /* 0x000fea0003800200 */
.L_x_2:
[----:B------:R-:W-:Y:S01]  /*0910*/  DMUL R14, RZ, R4 ;  /* 0x00000004ff0e7228 */ /* 0x000fe20000000000 */
[----:B------:R-:W-:Y:S01]  /*0920*/  IMAD.SHL.U32 R8, R5, 0x2, RZ ;  /* 0x0000000205087824 */ /* 0x000fe200078e00ff */
[----:B------:R-:W-:Y:S01]  /*0930*/  UMOV UR6, 0x33145c07 ;  /* 0x33145c0700067882 */ /* 0x000fe20000000000 */
[----:B------:R-:W-:Y:S01]  /*0940*/  UMOV UR7, 0x3ca1a626 ;  /* 0x3ca1a62600077882 */ /* 0x000fe20000000000 */
[----:B------:R-:W-:Y:S01]  /*0950*/  IMAD.MOV.U32 R10, RZ, RZ, -0x3e107ad8 ;  /* 0xc1ef8528ff0a7424 */ /* 0x000fe200078e00ff */
[----:B------:R-:W-:Y:S01]  /*0960*/  MOV R19, 0x3e5ae5f1 ;  /* 0x3e5ae5f100137802 */ /* 0x000fe20000000f00 */
[----:B------:R-:W-:Y:S01]  /*0970*/  IMAD.MOV.U32 R11, RZ, RZ, 0x3e21eea7 ;  /* 0x3e21eea7ff0b7424 */ /* 0x000fe200078e00ff */
[----:B------:R-:W-:Y:S01]  /*0980*/  ISETP.GT.U32.AND P0, PT, R8, -0x79800000, PT ;  /* 0x868000000800780c */ /* 0x000fe20003f04070 */
[----:B------:R-:W-:Y:S01]  /*0990*/  IMAD.MOV.U32 R18, RZ, RZ, 0x2cb0d246 ;  /* 0x2cb0d246ff127424 */ /* 0x000fe200078e00ff */
[----:B------:R-:W-:Y:S01]  /*09a0*/  UMOV UR8, 0xf9785eba ;  /* 0xf9785eba00087882 */ /* 0x000fe20000000000 */
[----:B------:R-:W-:Y:S01]  /*09b0*/  UMOV UR9, 0x3de5db65 ;  /* 0x3de5db6500097882 */ /* 0x000fe20000000000 */
[----:B------:R-:W-:Y:S01]  /*09c0*/  FSEL R9, R15, R5, P0 ;  /* 0x000000050f097208 */ /* 0x000fe20000000000 */
[----:B------:R-:W-:Y:S01]  /*09d0*/  DMUL R6, R6, -2 ;  /* 0xc000000006067828 */ /* 0x000fe20000000000 */
[----:B------:R-:W-:Y:S01]  /*09e0*/  FSEL R14, R14, R4, P0 ;  /* 0x000000040e0e7208 */ /* 0x000fe20000000000 */
[----:B------:R-:W-:Y:S01]  /*09f0*/  IMAD.MOV.U32 R24, RZ, RZ, 0x0 ;  /* 0x00000000ff187424 */ /* 0x000fe200078e00ff */
[----:B------:R-:W-:Y:S01]  /*0a00*/  BSSY.RECONVERGENT B1, `(.L_x_5) ;  /* 0x000004b000017945 */ /* 0x000fe20003800200 */
[----:B------:R-:W-:-:S02]  /*0a10*/  VIADD R15, R9, 0x100000 ;  /* 0x00100000090f7836 */ /* 0x000fc40000000000 */
[----:B------:R-:W-:Y:S02]  /*0a20*/  IMAD.MOV.U32 R8, RZ, RZ, R14 ;  /* 0x000000ffff087224 */ /* 0x000fe400078e000e */
[----:B------:R-:W0:Y:S01]  /*0a30*/  FRND.F64 R4, R14 ;  /* 0x0000000e00047313 */ /* 0x000e220000301800 */
[----:B------:R-:W-:-:S07]  /*0a40*/  IMAD.MOV.U32 R25, RZ, RZ, 0x3fd80000 ;  /* 0x3fd80000ff197424 */ /* 0x000fce00078e00ff */
[----:B------:R-:W1:Y:S01]  /*0a50*/  F2I.S64.F64 R14, R14 ;  /* 0x0000000e000e7311 */ /* 0x000e620000301900 */
[----:B0-----:R-:W-:-:S08]  /*0a60*/  DFMA R4, R4, -0.5, R8 ;  /* 0xbfe000000404782b */ /* 0x001fd00000000008 */
[----:B------:R-:W-:Y:S01]  /*0a70*/  DMUL R12, R4, UR6 ;  /* 0x00000006040c7c28 */ /* 0x000fe20008000000 */
[----:B------:R-:W-:Y:S01]  /*0a80*/  UMOV UR6, 0x54442d18 ;  /* 0x54442d1800067882 */ /* 0x000fe20000000000 */
[----:B------:R-:W-:Y:S01]  /*0a90*/  UMOV UR7, 0x400921fb ;  /* 0x400921fb00077882 */ /* 0x000fe20000000000 */
[----:B-1----:R-:W-:-:S05]  /*0aa0*/  LOP3.LUT P1, RZ, R14, 0x2, RZ, 0xc0, !PT ;  /* 0x000000020eff7812 */ /* 0x002fca000782c0ff */
[----:B------:R-:W-:Y:S01]  /*0ab0*/  DFMA R12, R4, UR6, R12 ;  /* 0x00000006040c7c2b */ /* 0x000fe2000800000c */
[----:B------:R-:W-:Y:S01]  /*0ac0*/  UMOV UR6, 0x20fd8164 ;  /* 0x20fd816400067882 */ /* 0x000fe20000000000 */
[----:B------:R-:W-:Y:S01]  /*0ad0*/  UMOV UR7, 0x3da8ff83 ;  /* 0x3da8ff8300077882 */ /* 0x000fe20000000000 */
[----:B------:R-:W0:Y:S01]  /*0ae0*/  MUFU.RSQ64H R5, R7 ;  /* 0x0000000700057308 */ /* 0x000e220000001c00 */
[----:B------:R-:W-:-:S04]  /*0af0*/  VIADD R4, R7, 0xfcb00000 ;  /* 0xfcb0000007047836 */ /* 0x000fc80000000000 */
[----:B------:R-:W-:-:S08]  /*0b00*/  DMUL R16, R12, R12 ;  /* 0x0000000c0c107228 */ /* 0x000fd00000000000 */
[C---:B------:R-:W-:Y:S01]  /*0b10*/  DFMA R10, R16.reuse, -UR6, R10 ;  /* 0x80000006100a7c2b */ /* 0x040fe2000800000a */
[----:B------:R-:W-:Y:S01]  /*0b20*/  UMOV UR6, 0x8e06e6d9 ;  /* 0x8e06e6d900067882 */ /* 0x000fe20000000000 */
[----:B------:R-:W-:Y:S01]  /*0b30*/  DFMA R18, R16, UR8, -R18 ;  /* 0x0000000810127c2b */ /* 0x000fe20008000812 */
[----:B------:R-:W-:Y:S01]  /*0b40*/  UMOV UR7, 0x3e927e4f ;  /* 0x3e927e4f00077882 */ /* 0x000fe20000000000 */
[----:B------:R-:W-:Y:S01]  /*0b50*/  UMOV UR8, 0x69ace392 ;  /* 0x69ace39200087882 */ /* 0x000fe20000000000 */
[----:B------:R-:W-:Y:S01]  /*0b60*/  UMOV UR9, 0x3ec71de3 ;  /* 0x3ec71de300097882 */ /* 0x000fe20000000000 */
[----:B0-----:R-:W-:Y:S02]  /*0b70*/  DMUL R20, R4, R4 ;  /* 0x0000000404147228 */ /* 0x001fe40000000000 */
[C---:B------:R-:W-:Y:S01]  /*0b80*/  DFMA R10, R16.reuse, R10, -UR6 ;  /* 0x80000006100a7e2b */ /* 0x040fe2000800000a */
[----:B------:R-:W-:Y:S01]  /*0b90*/  UMOV UR6, 0x19ddbce9 ;  /* 0x19ddbce900067882 */ /* 0x000fe20000000000 */
[----:B------:R-:W-:Y:S01]  /*0ba0*/  DFMA R18, R16, R18, UR8 ;  /* 0x0000000810127e2b */ /* 0x000fe20008000012 */
[----:B------:R-:W-:Y:S01]  /*0bb0*/  UMOV UR7, 0x3efa01a0 ;  /* 0x3efa01a000077882 */ /* 0x000fe20000000000 */
[----:B------:R-:W-:Y:S01]  /*0bc0*/  UMOV UR8, 0x19db62a1 ;  /* 0x19db62a100087882 */ /* 0x000fe20000000000 */
[----:B------:R-:W-:-:S03]  /*0bd0*/  UMOV UR9, 0x3f2a01a0 ;  /* 0x3f2a01a000097882 */ /* 0x000fc60000000000 */
[C---:B------:R-:W-:Y:S01]  /*0be0*/  DFMA R10, R16.reuse, R10, UR6 ;  /* 0x00000006100a7e2b */ /* 0x040fe2000800000a */
[----:B------:R-:W-:Y:S01]  /*0bf0*/  UMOV UR6, 0x16c15d47 ;  /* 0x16c15d4700067882 */ /* 0x000fe20000000000 */
[----:B------:R-:W-:Y:S01]  /*0c00*/  DFMA R18, R16, R18, -UR8 ;  /* 0x8000000810127e2b */ /* 0x000fe20008000012 */
[----:B------:R-:W-:Y:S01]  /*0c10*/  UMOV UR7, 0x3f56c16c ;  /* 0x3f56c16c00077882 */ /* 0x000fe20000000000 */
[----:B------:R-:W-:Y:S01]  /*0c20*/  UMOV UR8, 0x11110818 ;  /* 0x1111081800087882 */ /* 0x000fe20000000000 */
[----:B------:R-:W-:-:S03]  /*0c30*/  UMOV UR9, 0x3f811111 ;  /* 0x3f81111100097882 */ /* 0x000fc60000000000 */
[C---:B------:R-:W-:Y:S01]  /*0c40*/  DFMA R22, R16.reuse, R10, -UR6 ;  /* 0x8000000610167e2b */ /* 0x040fe2000800000a */
[----:B------:R-:W-:Y:S01]  /*0c50*/  UMOV UR6, 0x55555551 ;  /* 0x5555555100067882 */ /* 0x000fe20000000000 */
[----:B------:R-:W-:Y:S01]  /*0c60*/  DFMA R18, R16, R18, UR8 ;  /* 0x0000000810127e2b */ /* 0x000fe20008000012 */
[----:B------:R-:W-:Y:S01]  /*0c70*/  UMOV UR7, 0x3fa55555 ;  /* 0x3fa5555500077882 */ /* 0x000fe20000000000 */
[----:B------:R-:W-:Y:S01]  /*0c80*/  UMOV UR8, 0x55555554 ;  /* 0x5555555400087882 */ /* 0x000fe20000000000 */
[----:B------:R-:W-:Y:S01]  /*0c90*/  UMOV UR9, 0x3fc55555 ;  /* 0x3fc5555500097882 */ /* 0x000fe20000000000 */
[----:B------:R-:W-:Y:S02]  /*0ca0*/  DFMA R10, R6, -R20, 1 ;  /* 0x3ff00000060a742b */ /* 0x000fe40000000814 */
[C---:B------:R-:W-:Y:S02]  /*0cb0*/  DFMA R22, R16.reuse, R22, UR6 ;  /* 0x0000000610167e2b */ /* 0x040fe40008000016 */
[----:B------:R-:W-:-:S04]  /*0cc0*/  DFMA R20, R16, R18, -UR8 ;  /* 0x8000000810147e2b */ /* 0x000fc80008000012 */
[----:B------:R-:W-:Y:S02]  /*0cd0*/  DFMA R18, R10, R24, 0.5 ;  /* 0x3fe000000a12742b */ /* 0x000fe40000000018 */
[----:B------:R-:W-:Y:S02]  /*0ce0*/  DFMA R22, R16, R22, -0.5 ;  /* 0xbfe000001016742b */ /* 0x000fe40000000016 */
[----:B------:R-:W-:Y:S02]  /*0cf0*/  DMUL R10, R4, R10 ;  /* 0x0000000a040a7228 */ /* 0x000fe40000000000 */
[----:B------:R-:W-:-:S04]  /*0d00*/  DFMA R20, R16, R20, RZ ;  /* 0x000000141014722b */ /* 0x000fc800000000ff */
[----:B------:R-:W-:Y:S02]  /*0d10*/  DFMA R16, R16, R22, 1 ;  /* 0x3ff000001010742b */ /* 0x000fe40000000016 */
[----:B------:R-:W-:Y:S02]  /*0d20*/  DFMA R10, R18, R10, R4 ;  /* 0x0000000a120a722b */ /* 0x000fe40000000004 */
[----:B------:R-:W-:Y:S01]  /*0d30*/  DFMA R22, R12, R20, R12 ;  /* 0x000000140c16722b */ /* 0x000fe2000000000c */
[----:B------:R-:W-:-:S04]  /*0d40*/  LOP3.LUT R18, R14, 0x1, RZ, 0xc0, !PT ;  /* 0x000000010e127812 */ /* 0x000fc800078ec0ff */
[----:B------:R-:W-:Y:S01]  /*0d50*/  ISETP.NE.U32.AND P0, PT, R18, 0x1, PT ;  /* 0x000000011200780c */ /* 0x000fe20003f05070 */
[----:B------:R-:W-:Y:S02]  /*0d60*/  DMUL R12, R6, R10 ;  /* 0x0000000a060c7228 */ /* 0x000fe40000000000 */
[----:B------:R-:W-:Y:S01]  /*0d70*/  VIADD R21, R11, 0xfff00000 ;  /* 0xfff000000b157836 */ /* 0x000fe20000000000 */
[----:B------:R-:W-:Y:S01]  /*0d80*/  ISETP.NE.U32.AND.EX P0, PT, RZ, RZ, PT, P0 ;  /* 0x000000ffff00720c */ /* 0x000fe20003f05100 */
[----:B------:R-:W-:Y:S01]  /*0d90*/  IMAD.MOV.U32 R20, RZ, RZ, R10 ;  /* 0x000000ffff147224 */ /* 0x000fe200078e000a */
[----:B------:R-:W-:Y:S02]  /*0da0*/  LOP3.LUT R25, R23, 0x80000000, RZ, 0x3c, !PT ;  /* 0x8000000017197812 */ /* 0x000fe400078e3cff */
[----:B------:R-:W-:Y:S01]  /*0db0*/  FSEL R14, R16, R22, !P0 ;  /* 0x00000016100e7208 */ /* 0x000fe20004000000 */
[----:B------:R-:W-:Y:S01]  /*0dc0*/  DFMA R18, R12, -R12, R6 ;  /* 0x8000000c0c12722b */ /* 0x000fe20000000006 */
[----:B------:R-:W-:-:S02]  /*0dd0*/  FSEL R15, R17, R23, !P0 ;  /* 0x00000017110f7208 */ /* 0x000fc40004000000 */
[----:B------:R-:W-:Y:S02]  /*0de0*/  FSEL R16, R22, R16, !P0 ;  /* 0x0000001016107208 */ /* 0x000fe40004000000 */
[----:B------:R-:W-:Y:S02]  /*0df0*/  FSEL R17, R25, R17, !P0 ;  /* 0x0000001119117208 */ /* 0x000fe40004000000 */
[----:B------:R-:W-:Y:S01]  /*0e00*/  ISETP.GE.U32.AND P0, PT, R4, 0x7ca00000, PT ;  /* 0x7ca000000400780c */ /* 0x000fe20003f06070 */
[----:B------:R-:W-:Y:S01]  /*0e10*/  DFMA R22, R18, R20, R12 ;  /* 0x000000141216722b */ /* 0x000fe2000000000c */
[----:B------:R-:W-:Y:S02]  /*0e20*/  @P1 LOP3.LUT R25, R15, 0x80000000, RZ, 0x3c, !PT ;  /* 0x800000000f191812 */ /* 0x000fe400078e3cff */
[----:B------:R-:W-:-:S03]  /*0e30*/  @P1 LOP3.LUT R27, R17, 0x80000000, RZ, 0x3c, !PT ;  /* 0x80000000111b1812 */ /* 0x000fc600078e3cff */
[----:B------:R-:W-:Y:S02]  /*0e40*/  @P1 IMAD.MOV.U32 R15, RZ, RZ, R25 ;  /* 0x000000ffff0f1224 */ /* 0x000fe400078e0019 */
[----:B------:R-:W-:-:S04]  /*0e50*/  @P1 IMAD.MOV.U32 R17, RZ, RZ, R27 ;  /* 0x000000ffff111224 */ /* 0x000fc800078e001b */
[----:B------:R-:W-:Y:S05]  /*0e60*/  @!P0 BRA `(.L_x_6) ;  /* 0x0000000000108947 */ /* 0x000fea0003800000 */
[----:B------:R-:W-:-:S07]  /*0e70*/  MOV R22, 0xe90 ;  /* 0x00000e9000167802 */ /* 0x000fce0000000f00 */
[----:B------:R-:W-:Y:S05]  /*0e80*/  CALL.REL.NOINC `($__internal_0_$__cuda_sm20_dsqrt_rn_f64_mediumpath_v1) ;  /* 0x0000000000587944 */ /* 0x000fea0003c00000 */
[----:B------:R-:W-:Y:S01]  /*0e90*/  IMAD.MOV.U32 R22, RZ, RZ, R6 ;  /* 0x000000ffff167224 */ /* 0x000fe200078e0006 */
[----:B------:R-:W-:-:S07]  /*0ea0*/  MOV R23, R7 ;  /* 0x0000000700177202 */ /* 0x000fce0000000f00 */
.L_x_6:
[----:B------:R-:W-:Y:S05]  /*0eb0*/  BSYNC.RECONVERGENT B1 ;  /* 0x0000000000017941 */ /* 0x000fea0003800200 */
.L_x_5:
[----:B------:R-:W-:Y:S01]  /*0ec0*/  DADD R16, RZ, R16 ;  /* 0x00000000ff107229 */ /* 0x000fe20000000010 */
[----:B------:R-:W0:Y:S01]  /*0ed0*/  FRND.F64.TRUNC R4, R8 ;  /* 0x0000000800047313 */ /* 0x000e22000030d800 */
[----:B------:R-:W-:Y:S01]  /*0ee0*/  IMAD.MOV.U32 R11, RZ, RZ, 0x1 ;  /* 0x00000001ff0b7424 */ /* 0x000fe200078e00ff */
[----:B------:R-:W-:-:S04]  /*0ef0*/  DMUL R6, RZ, R8 ;  /* 0x00000008ff067228 */ /* 0x000fc80000000000 */
[----:B------:R1:W-:Y:S01]  /*0f00*/  STG.E desc[UR4][R2.64+0x1c], R11 ;  /* 0x00001c0b02007986 */ /* 0x0003e2000c101904 */
[----:B------:R-:W-:-:S07]  /*0f10*/  DMUL R16, R16, R22 ;  /* 0x0000001610107228 */ /* 0x000fce0000000000 */
[----:B------:R1:W-:Y:S01]  /*0f20*/  STG.E.64 desc[UR4][R2.64+0x28], R16 ;  /* 0x0000281002007986 */ /* 0x0003e2000c101b04 */
[----:B0-----:R-:W-:-:S06]  /*0f30*/  DSETP.NEU.AND P0, PT, R8, R4, PT ;  /* 0x000000040800722a */ /* 0x001fcc0003f0d000 */
[----:B------:R-:W-:Y:S02]  /*0f40*/  FSEL R4, R6, R14, !P0 ;  /* 0x0000000e06047208 */ /* 0x000fe40004000000 */
[----:B------:R-:W-:-:S06]  /*0f50*/  FSEL R5, R7, R15, !P0 ;  /* 0x0000000f07057208 */ /* 0x000fcc0004000000 */
[----:B------:R-:W-:Y:S01]  /*0f60*/  DMUL R22, R22, R4 ;  /* 0x0000000416167228 */ /* 0x000fe20000000000 */
[----:B-1----:R-:W-:Y:S10]  /*0f70*/  BRA `(.L_x_7) ;  /* 0x0000000000087947 */ /* 0x002ff40003800000 */
.L_x_1:
[----:B------:R0:W5:Y:S04]  /*0f80*/  LDG.E.64 R22, desc[UR4][R2.64+0x28] ;  /* 0x0000280402167981 */ /* 0x000168000c1e1b00 */
[----:B------:R0:W-:Y:S02]  /*0f90*/  STG.E desc[UR4][R2.64+0x1c], RZ ;  /* 0x00001cff02007986 */ /* 0x0001e4000c101904 */
.L_x_7:
[----:B------:R-:W-:Y:S05]  /*0fa0*/  BSYNC.RECONVERGENT B0 ;  /* 0x0000000000007941 */ /* 0x000fea0003800200 */
.L_x_0:
[----:B0-----:R-:W0:Y:S02]  /*0fb0*/  LDC.64 R2, c[0x0][0x388] ;  /* 0x0000e200ff027b82 */ /* 0x001e240000000a00 */
[----:B0-----:R-:W-:-:S05]  /*0fc0*/  IMAD.WIDE R2, R0, 0x8, R2 ;  /* 0x0000000800027825 */ /* 0x001fca00078e0202 */
[----:B-----5:R-:W-:Y:S01]  /*0fd0*/  STG.E.64 desc[UR4][R2.64], R22 ;  /* 0x0000001602007986 */ /* 0x020fe2000c101b04 */
[----:B------:R-:W-:Y:S05]  /*0fe0*/  EXIT ;  /* 0x000000000000794d */ /* 0x000fea0003800000 */
        .weak           $__internal_0_$__cuda_sm20_dsqrt_rn_f64_mediumpath_v1
        .type           $__internal_0_$__cuda_sm20_dsqrt_rn_f64_mediumpath_v1,@function
        .size           $__internal_0_$__cuda_sm20_dsqrt_rn_f64_mediumpath_v1,(.L_x_22 - $__internal_0_$__cuda_sm20_dsqrt_rn_f64_mediumpath_v1)
$__internal_0_$__cuda_sm20_dsqrt_rn_f64_mediumpath_v1:
[----:B------:R-:W-:Y:S01]  /*0ff0*/  ISETP.GE.U32.AND P0, PT, R4, -0x3400000, PT ;  /* 0xfcc000000400780c */ /* 0x000fe20003f06070 */
[----:B------:R-:W-:Y:S01]  /*1000*/  BSSY.RECONVERGENT B2, `(.L_x_8) ;  /* 0x0000028000027945 */ /* 0x000fe20003800200 */
[----:B------:R-:W-:Y:S02]  /*1010*/  IMAD.MOV.U32 R4, RZ, RZ, R6 ;  /* 0x000000ffff047224 */ /* 0x000fe400078e0006 */
[----:B------:R-:W-:Y:S02]  /*1020*/  IMAD.MOV.U32 R5, RZ, RZ, R7 ;  /* 0x000000ffff057224 */ /* 0x000fe400078e0007 */
[----:B------:R-:W-:Y:S02]  /*1030*/  IMAD.MOV.U32 R11, RZ, RZ, R21 ;  /* 0x000000ffff0b7224 */ /* 0x000fe400078e0015 */
[----:B------:R-:W-:Y:S02]  /*1040*/  IMAD.MOV.U32 R6, RZ, RZ, R18 ;  /* 0x000000ffff067224 */ /* 0x000fe400078e0012 */
[----:B------:R-:W-:-:S03]  /*1050*/  IMAD.MOV.U32 R7, RZ, RZ, R19 ;  /* 0x000000ffff077224 */ /* 0x000fc600078e0013 */
[----:B------:R-:W-:Y:S05]  /*1060*/  @!P0 BRA `(.L_x_9) ;  /* 0x0000000000208947 */ /* 0x000fea0003800000 */
[----:B------:R-:W-:-:S10]  /*1070*/  DFMA.RM R6, R6, R10, R12 ;  /* 0x0000000a0606722b */ /* 0x000fd4000000400c */
[----:B------:R-:W-:-:S05]  /*1080*/  IADD3 R10, P0, PT, R6, 0x1, RZ ;  /* 0x00000001060a7810 */ /* 0x000fca0007f1e0ff */
[----:B------:R-:W-:-:S06]  /*1090*/  IMAD.X R11, RZ, RZ, R7, P0 ;  /* 0x000000ffff0b7224 */ /* 0x000fcc00000e0607 */
[----:B------:R-:W-:-:S08]  /*10a0*/  DFMA.RP R4, -R6, R10, R4 ;  /* 0x0000000a0604722b */ /* 0x000fd00000008104 */
[----:B------:R-:W-:-:S06]  /*10b0*/  DSETP.GT.AND P0, PT, R4, RZ, PT ;  /* 0x000000ff0400722a */ /* 0x000fcc0003f04000 */
[----:B------:R-:W-:Y:S02]  /*10c0*/  FSEL R6, R10, R6, P0 ;  /* 0x000000060a067208 */ /* 0x000fe40000000000 */
[----:B------:R-:W-:Y:S01]  /*10d0*/  FSEL R7, R11, R7, P0 ;  /* 0x000000070b077208 */ /* 0x000fe20000000000 */
[----:B------:R-:W-:Y:S06]  /*10e0*/  BRA `(.L_x_10) ;  /* 0x0000000000647947 */ /* 0x000fec0003800000 */
.L_x_9:
[----:B------:R-:W-:-:S14]  /*10f0*/  DSETP.NE.AND P0, PT, R4, RZ, PT ;  /* 0x000000ff0400722a */ /* 0x000fdc0003f05000 */
[----:B------:R-:W-:Y:S05]  /*1100*/  @!P0 BRA `(.L_x_11) ;  /* 0x0000000000588947 */ /* 0x000fea0003800000 */
[----:B------:R-:W-:-:S13]  /*1110*/  ISETP.GE.AND P0, PT, R5, RZ, PT ;  /* 0x000000ff0500720c */ /* 0x000fda0003f06270 */
[----:B------:R-:W-:Y:S01]  /*1120*/  @!P0 IMAD.MOV.U32 R6, RZ, RZ, 0x0 ;  /* 0x00000000ff068424 */ /* 0x000fe200078e00ff */
[----:B------:R-:W-:Y:S01]  /*1130*/  @!P0 MOV R7, 0xfff80000 ;  /* 0xfff8000000078802 */ /* 0x000fe20000000f00 */
[----:B------:R-:W-:Y:S06]  /*1140*/  @!P0 BRA `(.L_x_10) ;  /* 0x00000000004c8947 */ /* 0x000fec0003800000 */
[----:B------:R-:W-:-:S13]  /*1150*/  ISETP.GT.AND P0, PT, R5, 0x7fefffff, PT ;  /* 0x7fefffff0500780c */ /* 0x000fda0003f04270 */
[----:B------:R-:W-:Y:S05]  /*1160*/  @P0 BRA `(.L_x_11) ;  /* 0x0000000000400947 */ /* 0x000fea0003800000 */
[----:B------:R-:W-:Y:S01]  /*1170*/  DMUL R4, R4, 8.11296384146066816958e+31 ;  /* 0x4690000004047828 */ /* 0x000fe20000000000 */
[----:B------:R-:W-:Y:S02]  /*1180*/  IMAD.MOV.U32 R6, RZ, RZ, RZ ;  /* 0x000000ffff067224 */ /* 0x000fe400078e00ff */
[----:B------:R-:W-:Y:S02]  /*1190*/  IMAD.MOV.U32 R12, RZ, RZ, 0x0 ;  /* 0x00000000ff0c7424 */ /* 0x000fe400078e00ff */
[----:B------:R-:W-:Y:S01]  /*11a0*/  IMAD.MOV.U32 R13, RZ, RZ, 0x3fd80000 ;  /* 0x3fd80000ff0d7424 */ /* 0x000fe200078e00ff */
[----:B------:R-:W0:Y:S02]  /*11b0*/  MUFU.RSQ64H R7, R5 ;  /* 0x0000000500077308 */ /* 0x000e240000001c00 */
[----:B0-----:R-:W-:-:S08]  /*11c0*/  DMUL R10, R6, R6 ;  /* 0x00000006060a7228 */ /* 0x001fd00000000000 */
[----:B------:R-:W-:-:S08]  /*11d0*/  DFMA R10, R4, -R10, 1 ;  /* 0x3ff00000040a742b */ /* 0x000fd0000000080a */
[----:B------:R-:W-:Y:S02]  /*11e0*/  DFMA R12, R10, R12, 0.5 ;  /* 0x3fe000000a0c742b */ /* 0x000fe4000000000c */
[----:B------:R-:W-:-:S08]  /*11f0*/  DMUL R10, R6, R10 ;  /* 0x0000000a060a7228 */ /* 0x000fd00000000000 */
[----:B------:R-:W-:-:S08]  /*1200*/  DFMA R10, R12, R10, R6 ;  /* 0x0000000a0c0a722b */ /* 0x000fd00000000006 */
[----:B------:R-:W-:Y:S02]  /*1210*/  DMUL R6, R4, R10 ;  /* 0x0000000a04067228 */ /* 0x000fe40000000000 */
[----:B------:R-:W-:-:S06]  /*1220*/  VIADD R11, R11, 0xfff00000 ;  /* 0xfff000000b0b7836 */ /* 0x000fcc0000000000 */
[----:B------:R-:W-:-:S08]  /*1230*/  DFMA R12, R6, -R6, R4 ;  /* 0x80000006060c722b */ /* 0x000fd00000000004 */
[----:B------:R-:W-:-:S10]  /*1240*/  DFMA R6, R10, R12, R6 ;  /* 0x0000000c0a06722b */ /* 0x000fd40000000006 */
[----:B------:R-:W-:Y:S01]  /*1250*/  VIADD R7, R7, 0xfcb00000 ;  /* 0xfcb0000007077836 */ /* 0x000fe20000000000 */
[----:B------:R-:W-:Y:S06]  /*1260*/  BRA `(.L_x_10) ;  /* 0x0000000000047947 */ /* 0x000fec0003800000 */
.L_x_11:
[----:B------:R-:W-:-:S11]  /*1270*/  DADD R6, R4, R4 ;  /* 0x0000000004067229 */ /* 0x000fd60000000004 */
.L_x_10:
[----:B------:R-:W-:Y:S05]  /*1280*/  BSYNC.RECONVERGENT B2 ;  /* 0x0000000000027941 */ /* 0x000fea0003800200 */
.L_x_8:
[----:B------:R-:W-:-:S04]  /*1290*/  IMAD.MOV.U32 R23, RZ, RZ, 0x0 ;  /* 0x00000000ff177424 */ /* 0x000fc800078e00ff */
[----:B------:R-:W-:Y:S05]  /*12a0*/  RET.REL.NODEC R22 `(_Z15generate_randomP17curandStateXORWOWPd) ;  /* 0xffffffec16547950 */ /* 0x000fea0003c3ffff */
.L_x_12:
[----:B------:R-:W-:-:S00]  /*12b0*/  BRA `(.L_x_12) ;  /* 0xfffffffc00fc7947 */ /* 0x000fc0000383ffff */
[----:B------:R-:W-:-:S00]  /*12c0*/  NOP ;  /* 0x0000000000007918 */ /* 0x000fc00000000000 */
        /* <DEDUP_REMOVED lines=11> */
.L_x_22:


//--------------------- .text._Z11init_randomP17curandStateXORWOW --------------------------
	.section	.text._Z11init_randomP17curandStateXORWOW,"ax",@progbits
	.align	128
        .global         _Z11init_randomP17curandStateXORWOW
        .type           _Z11init_randomP17curandStateXORWOW,@function
        .size           _Z11init_randomP17curandStateXORWOW,(.L_x_24 - _Z11init_randomP17curandStateXORWOW)
        .other          _Z11init_randomP17curandStateXORWOW,@"STO_CUDA_ENTRY STV_DEFAULT"
_Z11init_randomP17curandStateXORWOW:
.text._Z11init_randomP17curandStateXORWOW:
[----:B------:R-:W-:Y:S01]  /*0000*/  LDC R1, c[0x0][0x37c] ;  /* 0x0000df00ff017b82 */ /* 0x000fe20000000800 */
[----:B------:R-:W0:Y:S07]  /*0010*/  S2R R13, SR_TID.X ;  /* 0x00000000000d7919 */ /* 0x000e2e0000002100 */
[----:B------:R-:W1:Y:S01]  /*0020*/  LDC.64 R6, c[0x0][0x380] ;  /* 0x0000e000ff067b82 */ /* 0x000e620000000a00 */
[----:B------:R-:W0:Y:S01]  /*0030*/  LDCU UR6, c[0x0][0x360] ;  /* 0x00006c00ff0677ac */ /* 0x000e220008000800 */
[----:B------:R-:W-:Y:S01]  /*0040*/  IMAD.MOV.U32 R2, RZ, RZ, 0x2abc4dd5 ;  /* 0x2abc4dd5ff027424 */ /* 0x000fe200078e00ff */
[----:B------:R-:W0:Y:S01]  /*0050*/  S2R R0, SR_CTAID.X ;  /* 0x0000000000007919 */ /* 0x000e220000002500 */
[----:B------:R-:W-:Y:S01]  /*0060*/  IMAD.MOV.U32 R3, RZ, RZ, 0x58213ed2 ;  /* 0x58213ed2ff037424 */ /* 0x000fe200078e00ff */
[----:B------:R-:W2:Y:S01]  /*0070*/  LDCU.64 UR4, c[0x0][0x358] ;  /* 0x00006b00ff0477ac */ /* 0x000ea20008000a00 */
[----:B------:R-:W-:Y:S01]  /*0080*/  IMAD.MOV.U32 R4, RZ, RZ, 0x455f2458 ;  /* 0x455f2458ff047424 */ /* 0x000fe200078e00ff */
[----:B------:R-:W-:Y:S01]  /*0090*/  BSSY.RECONVERGENT B0, `(.L_x_13) ;  /* 0x00000db000007945 */ /* 0x000fe20003800200 */
[----:B------:R-:W-:-:S02]  /*00a0*/  IMAD.MOV.U32 R5, RZ, RZ, -0x75bd8fc ;  /* 0xf8a42704ff057424 */ /* 0x000fc400078e00ff */
[----:B------:R-:W-:Y:S02]  /*00b0*/  IMAD.MOV.U32 R8, RZ, RZ, -0x23270784 ;  /* 0xdcd8f87cff087424 */ /* 0x000fe400078e00ff */
[----:B------:R-:W-:Y:S02]  /*00c0*/  IMAD.MOV.U32 R9, RZ, RZ, 0x511db0d6 ;  /* 0x511db0d6ff097424 */ /* 0x000fe400078e00ff */
[----:B0-----:R-:W-:-:S04]  /*00d0*/  IMAD R13, R0, UR6, R13 ;  /* 0x00000006000d7c24 */ /* 0x001fc8000f8e020d */
[C---:B-1----:R-:W-:Y:S01]  /*00e0*/  IMAD.WIDE R6, R13.reuse, 0x30, R6 ;  /* 0x000000300d067825 */ /* 0x042fe200078e0206 */
[----:B------:R-:W-:-:S04]  /*00f0*/  ISETP.NE.AND P0, PT, R13, RZ, PT ;  /* 0x000000ff0d00720c */ /* 0x000fc80003f05270 */
[----:B--2---:R0:W-:Y:S04]  /*0100*/  STG.E.64 desc[UR4][R6.64], R2 ;  /* 0x0000000206007986 */ /* 0x0041e8000c101b04 */
[----:B------:R0:W-:Y:S04]  /*0110*/  STG.E.64 desc[UR4][R6.64+0x8], R4 ;  /* 0x0000080406007986 */ /* 0x0001e8000c101b04 */
[----:B------:R0:W-:Y:S01]  /*0120*/  STG.E.64 desc[UR4][R6.64+0x10], R8 ;  /* 0x0000100806007986 */ /* 0x0001e2000c101b04 */
[----:B------:R-:W-:Y:S05]  /*0130*/  @!P0 BRA `(.L_x_14) ;  /* 0x0000000c00408947 */ /* 0x000fea0003800000 */
[----:B------:R-:W-:Y:S01]  /*0140*/  SHF.R.S32.HI R0, RZ, 0x1f, R13 ;  /* 0x0000001fff007819 */ /* 0x000fe2000001140d */
[----:B------:R-:W-:-:S07]  /*0150*/  IMAD.MOV.U32 R12, RZ, RZ, RZ ;  /* 0x000000ffff0c7224 */ /* 0x000fce00078e00ff */
.L_x_20:
[----:B0-----:R-:W-:Y:S01]  /*0160*/  LOP3.LUT R2, R13, 0x3, RZ, 0xc0, !PT ;  /* 0x000000030d027812 */ /* 0x001fe200078ec0ff */
[----:B------:R-:W-:Y:S03]  /*0170*/  BSSY.RECONVERGENT B1, `(.L_x_15) ;  /* 0x00000c6000017945 */ /* 0x000fe60003800200 */
[----:B------:R-:W-:-:S04]  /*0180*/  ISETP.NE.U32.AND P0, PT, R2, RZ, PT ;  /* 0x000000ff0200720c */ /* 0x000fc80003f05070 */
[----:B------:R-:W-:-:S13]  /*0190*/  ISETP.NE.AND.EX P0, PT, RZ, RZ, PT, P0 ;  /* 0x000000ffff00720c */ /* 0x000fda0003f05300 */
[----:B------:R-:W-:Y:S05]  /*01a0*/  @!P0 BRA `(.L_x_16) ;  /* 0x0000000c00088947 */ /* 0x000fea0003800000 */
[----:B------:R-:W0:Y:S01]  /*01b0*/  LDC.64 R8, c[0x4][RZ] ;  /* 0x01000000ff087b82 */ /* 0x000e220000000a00 */
[----:B------:R-:W-:Y:S02]  /*01c0*/  IMAD.MOV.U32 R14, RZ, RZ, RZ ;  /* 0x000000ffff0e7224 */ /* 0x000fe400078e00ff */
[----:B0-----:R-:W-:-:S07]  /*01d0*/  IMAD.WIDE.U32 R8, R12, 0xc80, R8 ;  /* 0x00000c800c087825 */ /* 0x001fce00078e0008 */
.L_x_19:
[----:B0-----:R-:W-:Y:S01]  /*01e0*/  IMAD.MOV.U32 R15, RZ, RZ, RZ ;  /* 0x000000ffff0f7224 */ /* 0x001fe200078e00ff */
[----:B------:R-:W-:Y:S01]  /*01f0*/  CS2R R2, SRZ ;  /* 0x0000000000027805 */ /* 0x000fe2000001ff00 */
[----:B------:R-:W-:Y:S01]  /*0200*/  IMAD.MOV.U32 R17, RZ, RZ, RZ ;  /* 0x000000ffff117224 */ /* 0x000fe200078e00ff */
[----:B------:R-:W-:-:S07]  /*0210*/  CS2R R4, SRZ ;  /* 0x0000000000047805 */ /* 0x000fce000001ff00 */
.L_x_18:
[----:B------:R-:W-:-:S05]  /*0220*/  IMAD.WIDE.U32 R10, R17, 0x4, R6 ;  /* 0x00000004110a7825 */ /* 0x000fca00078e0006 */
[----:B------:R0:W5:Y:S01]  /*0230*/  LDG.E R16, desc[UR4][R10.64+0x4] ;  /* 0x000004040a107981 */ /* 0x000162000c1e1900 */
[----:B------:R-:W-:-:S07]  /*0240*/  IMAD.MOV.U32 R19, RZ, RZ, RZ ;  /* 0x000000ffff137224 */ /* 0x000fce00078e00ff */
.L_x_17:
[----:B-----5:R-:W-:Y:S01]  /*0250*/  SHF.R.U32.HI R24, RZ, R19, R16 ;  /* 0x00000013ff187219 */ /* 0x020fe20000011610 */
[----:B0-----:R-:W-:-:S03]  /*0260*/  IMAD.SHL.U32 R10, R17, 0x20, RZ ;  /* 0x00000020110a7824 */ /* 0x001fc600078e00ff */
[----:B------:R-:W-:Y:S01]  /*0270*/  LOP3.LUT R11, R24, 0x1, RZ, 0xc0, !PT ;  /* 0x00000001180b7812 */ /* 0x000fe200078ec0ff */
[----:B------:R-:W-:-:S03]  /*0280*/  IMAD.IADD R10, R10, 0x1, R19 ;  /* 0x000000010a0a7824 */ /* 0x000fc600078e0213 */
[----:B------:R-:W-:Y:S01]  /*0290*/  ISETP.NE.U32.AND P0, PT, R11, 0x1, PT ;  /* 0x000000010b00780c */ /* 0x000fe20003f05070 */
[----:B------:R-:W-:-:S03]  /*02a0*/  IMAD R11, R10, 0x5, RZ ;  /* 0x000000050a0b7824 */ /* 0x000fc600078e02ff */
[----:B------:R-:W-:Y:S01]  /*02b0*/  R2P PR, R24, 0x7e ;  /* 0x0000007e18007804 */ /* 0x000fe20000000000 */
[----:B------:R-:W-:-:S08]  /*02c0*/  IMAD.WIDE.U32 R10, R11, 0x4, R8 ;  /* 0x000000040b0a7825 */ /* 0x000fd000078e0008 */
[----:B------:R-:W2:Y:S04]  /*02d0*/  @!P0 LDG.E R18, desc[UR4][R10.64] ;  /* 0x000000040a128981 */ /* 0x000ea8000c1e1900 */
[----:B------:R-:W3:Y:S04]  /*02e0*/  @!P0 LDG.E R20, desc[UR4][R10.64+0x10] ;  /* 0x000010040a148981 */ /* 0x000ee8000c1e1900 */
[----:B------:R-:W4:Y:S04]  /*02f0*/  @P1 LDG.E R22, desc[UR4][R10.64+0x14] ;  /* 0x000014040a161981 */ /* 0x000f28000c1e1900 */
[----:B------:R-:W4:Y:S04]  /*0300*/  @P2 LDG.E R26, desc[UR4][R10.64+0x28] ;  /* 0x000028040a1a2981 */ /* 0x000f28000c1e1900 */
[----:B------:R-:W4:Y:S04]  /*0310*/  @!P0 LDG.E R21, desc[UR4][R10.64+0x4] ;  /* 0x000004040a158981 */ /* 0x000f28000c1e1900 */
[----:B------:R-:W4:Y:S04]  /*0320*/  @!P0 LDG.E R23, desc[UR4][R10.64+0xc] ;  /* 0x00000c040a178981 */ /* 0x000f28000c1e1900 */
[----:B------:R-:W4:Y:S04]  /*0330*/  @P1 LDG.E R25, desc[UR4][R10.64+0x18] ;  /* 0x000018040a191981 */ /* 0x000f28000c1e1900 */
[----:B------:R-:W4:Y:S04]  /*0340*/  @P3 LDG.E R28, desc[UR4][R10.64+0x3c] ;  /* 0x00003c040a1c3981 */ /* 0x000f28000c1e1900 */
[----:B------:R-:W4:Y:S01]  /*0350*/  @P6 LDG.E R27, desc[UR4][R10.64+0x7c] ;  /* 0x00007c040a1b6981 */ /* 0x000f22000c1e1900 */
[----:B--2---:R-:W-:-:S03]  /*0360*/  @!P0 LOP3.LUT R15, R15, R18, RZ, 0x3c, !PT ;  /* 0x000000120f0f8212 */ /* 0x004fc600078e3cff */
[----:B------:R-:W2:Y:S01]  /*0370*/  @!P0 LDG.E R18, desc[UR4][R10.64+0x8] ;  /* 0x000008040a128981 */ /* 0x000ea2000c1e1900 */
[----:B---3--:R-:W-:-:S03]  /*0380*/  @!P0 LOP3.LUT R3, R3, R20, RZ, 0x3c, !PT ;  /* 0x0000001403038212 */ /* 0x008fc600078e3cff */
[----:B------:R-:W3:Y:S01]  /*0390*/  @P1 LDG.E R20, desc[UR4][R10.64+0x24] ;  /* 0x000024040a141981 */ /* 0x000ee2000c1e1900 */
[----:B----4-:R-:W-:-:S03]  /*03a0*/  @P1 LOP3.LUT R15, R15, R22, RZ, 0x3c, !PT ;  /* 0x000000160f0f1212 */ /* 0x010fc600078e3cff */
[----:B------:R-:W4:Y:S01]  /*03b0*/  @P2 LDG.E R22, desc[UR4][R10.64+0x38] ;  /* 0x000038040a162981 */ /* 0x000f22000c1e1900 */
[----:B------:R-:W-:-:S03]  /*03c0*/  @P2 LOP3.LUT R15, R15, R26, RZ, 0x3c, !PT ;  /* 0x0000001a0f0f2212 */ /* 0x000fc600078e3cff */
[----:B------:R-:W4:Y:S01]  /*03d0*/  @P4 LDG.E R26, desc[UR4][R10.64+0x50] ;  /* 0x000050040a1a4981 */ /* 0x000f22000c1e1900 */
[----:B------:R-:W-:-:S03]  /*03e0*/  @!P0 LOP3.LUT R4, R4, R21, RZ, 0x3c, !PT ;  /* 0x0000001504048212 */ /* 0x000fc600078e3cff */
[----:B------:R-:W4:Y:S01]  /*03f0*/  @P1 LDG.E R21, desc[UR4][R10.64+0x20] ;  /* 0x000020040a151981 */ /* 0x000f22000c1e1900 */
[----:B------:R-:W-:-:S03]  /*0400*/  @!P0 LOP3.LUT R2, R2, R23, RZ, 0x3c, !PT ;  /* 0x0000001702028212 */ /* 0x000fc600078e3cff */
[----:B------:R-:W4:Y:S01]  /*0410*/  @P2 LDG.E R23, desc[UR4][R10.64+0x2c] ;  /* 0x00002c040a172981 */ /* 0x000f22000c1e1900 */
[----:B------:R-:W-:-:S03]  /*0420*/  @P1 LOP3.LUT R4, R4, R25, RZ, 0x3c, !PT ;  /* 0x0000001904041212 */ /* 0x000fc600078e3cff */
[----:B------:R-:W4:Y:S01]  /*0430*/  @P2 LDG.E R25, desc[UR4][R10.64+0x34] ;  /* 0x000034040a192981 */ /* 0x000f22000c1e1900 */
[----:B--2---:R-:W-:-:S03]  /*0440*/  @!P0 LOP3.LUT R5, R5, R18, RZ, 0x3c, !PT ;  /* 0x0000001205058212 */ /* 0x004fc600078e3cff */
[----:B------:R-:W2:Y:S01]  /*0450*/  @P1 LDG.E R18, desc[UR4][R10.64+0x1c] ;  /* 0x00001c040a121981 */ /* 0x000ea2000c1e1900 */
[----:B---3--:R-:W-:-:S03]  /*0460*/  @P1 LOP3.LUT R3, R3, R20, RZ, 0x3c, !PT ;  /* 0x0000001403031212 */ /* 0x008fc600078e3cff */
[----:B------:R-:W3:Y:S01]  /*0470*/  @P2 LDG.E R20, desc[UR4][R10.64+0x30] ;  /* 0x000030040a142981 */ /* 0x000ee2000c1e1900 */
[----:B----4-:R-:W-:-:S03]  /*0480*/  @P2 LOP3.LUT R3, R3, R22, RZ, 0x3c, !PT ;  /* 0x0000001603032212 */ /* 0x010fc600078e3cff */
[----:B------:R-:W4:Y:S01]  /*0490*/  @P3 LDG.E R22, desc[UR4][R10.64+0x4c] ;  /* 0x00004c040a163981 */ /* 0x000f22000c1e1900 */
[----:B------:R-:W-:-:S04]  /*04a0*/  @P3 LOP3.LUT R15, R15, R28, RZ, 0x3c, !PT ;  /* 0x0000001c0f0f3212 */ /* 0x000fc800078e3cff */
[----:B------:R-:W-:Y:S02]  /*04b0*/  @P4 LOP3.LUT R15, R15, R26, RZ, 0x3c, !PT ;  /* 0x0000001a0f0f4212 */ /* 0x000fe400078e3cff */
[----:B------:R-:W-:Y:S01]  /*04c0*/  @P1 LOP3.LUT R2, R2, R21, RZ, 0x3c, !PT ;  /* 0x0000001502021212 */ /* 0x000fe200078e3cff */
[----:B------:R-:W4:Y:S04]  /*04d0*/  @P5 LDG.E R26, desc[UR4][R10.64+0x64] ;  /* 0x000064040a1a5981 */ /* 0x000f28000c1e1900 */
[----:B------:R-:W4:Y:S01]  /*04e0*/  @P3 LDG.E R21, desc[UR4][R10.64+0x40] ;  /* 0x000040040a153981 */ /* 0x000f22000c1e1900 */
[----:B------:R-:W-:Y:S02]  /*04f0*/  @P2 LOP3.LUT R4, R4, R23, RZ, 0x3c, !PT ;  /* 0x0000001704042212 */ /* 0x000fe400078e3cff */
[----:B------:R-:W-:Y:S01]  /*0500*/  @P2 LOP3.LUT R2, R2, R25, RZ, 0x3c, !PT ;  /* 0x0000001902022212 */ /* 0x000fe200078e3cff */
[----:B------:R-:W4:Y:S04]  /*0510*/  @P3 LDG.E R23, desc[UR4][R10.64+0x48] ;  /* 0x000048040a173981 */ /* 0x000f28000c1e1900 */
[----:B------:R-:W4:Y:S01]  /*0520*/  @P4 LDG.E R25, desc[UR4][R10.64+0x54] ;  /* 0x000054040a194981 */ /* 0x000f22000c1e1900 */
[----:B--2---:R-:W-:-:S03]  /*0530*/  @P1 LOP3.LUT R5, R5, R18, RZ, 0x3c, !PT ;  /* 0x0000001205051212 */ /* 0x004fc600078e3cff */
[----:B------:R-:W2:Y:S01]  /*0540*/  @P3 LDG.E R18, desc[UR4][R10.64+0x44] ;  /* 0x000044040a123981 */ /* 0x000ea2000c1e1900 */
[----:B---3--:R-:W-:-:S03]  /*0550*/  @P2 LOP3.LUT R5, R5, R20, RZ, 0x3c, !PT ;  /* 0x0000001405052212 */ /* 0x008fc600078e3cff */
[----:B------:R-:W3:Y:S01]  /*0560*/  @P4 LDG.E R20, desc[UR4][R10.64+0x58] ;  /* 0x000058040a144981 */ /* 0x000ee2000c1e1900 */
[----:B----4-:R-:W-:-:S03]  /*0570*/  @P3 LOP3.LUT R3, R3, R22, RZ, 0x3c, !PT ;  /* 0x0000001603033212 */ /* 0x010fc600078e3cff */
[----:B------:R-:W4:Y:S01]  /*0580*/  @P4 LDG.E R22, desc[UR4][R10.64+0x60] ;  /* 0x000060040a164981 */ /* 0x000f22000c1e1900 */
[----:B------:R-:W-:Y:S02]  /*0590*/  LOP3.LUT P0, RZ, R24, 0x80, RZ, 0xc0, !PT ;  /* 0x0000008018ff7812 */ /* 0x000fe4000780c0ff */
[----:B------:R-:W-:Y:S02]  /*05a0*/  @P5 LOP3.LUT R15, R15, R26, RZ, 0x3c, !PT ;  /* 0x0000001a0f0f5212 */ /* 0x000fe400078e3cff */
[----:B------:R-:W4:Y:S01]  /*05b0*/  @P6 LDG.E R26, desc[UR4][R10.64+0x78] ;  /* 0x000078040a1a6981 */ /* 0x000f22000c1e1900 */
[----:B------:R-:W-:-:S03]  /*05c0*/  @P3 LOP3.LUT R4, R4, R21, RZ, 0x3c, !PT ;  /* 0x0000001504043212 */ /* 0x000fc600078e3cff */
[----:B------:R-:W4:Y:S01]  /*05d0*/  @P4 LDG.E R21, desc[UR4][R10.64+0x5c] ;  /* 0x00005c040a154981 */ /* 0x000f22000c1e1900 */
[----:B------:R-:W-:-:S03]  /*05e0*/  @P3 LOP3.LUT R2, R2, R23, RZ, 0x3c, !PT ;  /* 0x0000001702023212 */ /* 0x000fc600078e3cff */
[----:B------:R-:W4:Y:S01]  /*05f0*/  @P5 LDG.E R23, desc[UR4][R10.64+0x68] ;  /* 0x000068040a175981 */ /* 0x000f22000c1e1900 */
[----:B------:R-:W-:-:S03]  /*0600*/  @P4 LOP3.LUT R4, R4, R25, RZ, 0x3c, !PT ;  /* 0x0000001904044212 */ /* 0x000fc600078e3cff */
[----:B------:R-:W4:Y:S01]  /*0610*/  @P5 LDG.E R25, desc[UR4][R10.64+0x70] ;  /* 0x000070040a195981 */ /* 0x000f22000c1e1900 */
[----:B--2---:R-:W-:-:S03]  /*0620*/  @P3 LOP3.LUT R5, R5, R18, RZ, 0x3c, !PT ;  /* 0x0000001205053212 */ /* 0x004fc600078e3cff */
[----:B------:R-:W2:Y:S01]  /*0630*/  @P5 LDG.E R18, desc[UR4][R10.64+0x6c] ;  /* 0x00006c040a125981 */ /* 0x000ea2000c1e1900 */
[----:B---3--:R-:W-:-:S03]  /*0640*/  @P4 LOP3.LUT R5, R5, R20, RZ, 0x3c, !PT ;  /* 0x0000001405054212 */ /* 0x008fc600078e3cff */
[----:B------:R-:W3:Y:S01]  /*0650*/  @P5 LDG.E R20, desc[UR4][R10.64+0x74] ;  /* 0x000074040a145981 */ /* 0x000ee2000c1e1900 */
[----:B----4-:R-:W-:-:S03]  /*0660*/  @P4 LOP3.LUT R3, R3, R22, RZ, 0x3c, !PT ;  /* 0x0000001603034212 */ /* 0x010fc600078e3cff */
[----:B------:R-:W4:Y:S01]  /*0670*/  @P0 LDG.E R22, desc[UR4][R10.64+0x8c] ;  /* 0x00008c040a160981 */ /* 0x000f22000c1e1900 */
[----:B------:R-:W-:-:S03]  /*0680*/  @P6 LOP3.LUT R15, R15, R26, RZ, 0x3c, !PT ;  /* 0x0000001a0f0f6212 */ /* 0x000fc600078e3cff */
        /* <DEDUP_REMOVED lines=13> */
[----:B------:R-:W-:Y:S02]  /*0760*/  @P6 LOP3.LUT R4, R4, R27, RZ, 0x3c, !PT ;  /* 0x0000001b04046212 */ /* 0x000fe400078e3cff */
[----:B------:R-:W-:Y:S02]  /*0770*/  @P6 LOP3.LUT R2, R2, R21, RZ, 0x3c, !PT ;  /* 0x0000001502026212 */ /* 0x000fe400078e3cff */
[----:B------:R-:W-:Y:S02]  /*0780*/  @P0 LOP3.LUT R4, R4, R23, RZ, 0x3c, !PT ;  /* 0x0000001704040212 */ /* 0x000fe400078e3cff */
[----:B------:R-:W-:Y:S02]  /*0790*/  @P0 LOP3.LUT R2, R2, R25, RZ, 0x3c, !PT ;  /* 0x0000001902020212 */ /* 0x000fe400078e3cff */
[----:B--2---:R-:W-:Y:S02]  /*07a0*/  @P6 LOP3.LUT R5, R5, R18, RZ, 0x3c, !PT ;  /* 0x0000001205056212 */ /* 0x004fe400078e3cff */
[----:B---3--:R-:W-:-:S02]  /*07b0*/  @P6 LOP3.LUT R3, R3, R20, RZ, 0x3c, !PT ;  /* 0x0000001403036212 */ /* 0x008fc400078e3cff */
[----:B----4-:R-:W-:Y:S02]  /*07c0*/  @P0 LOP3.LUT R5, R5, R22, RZ, 0x3c, !PT ;  /* 0x0000001605050212 */ /* 0x010fe400078e3cff */
[----:B------:R-:W-:Y:S02]  /*07d0*/  @P0 LOP3.LUT R3, R3, R26, RZ, 0x3c, !PT ;  /* 0x0000001a03030212 */ /* 0x000fe400078e3cff */
[----:B------:R-:W-:-:S13]  /*07e0*/  R2P PR, R24.B1, 0x7f ;  /* 0x0000007f18007804 */ /* 0x000fda0000001000 */
[----:B------:R-:W2:Y:S04]  /*07f0*/  @P0 LDG.E R18, desc[UR4][R10.64+0xa0] ;  /* 0x0000a0040a120981 */ /* 0x000ea8000c1e1900 */
[----:B------:R-:W3:Y:S04]  /*0800*/  @P1 LDG.E R22, desc[UR4][R10.64+0xb4] ;  /* 0x0000b4040a161981 */ /* 0x000ee8000c1e1900 */
[----:B------:R-:W4:Y:S04]  /*0810*/  @P2 LDG.E R26, desc[UR4][R10.64+0xc8] ;  /* 0x0000c8040a1a2981 */ /* 0x000f28000c1e1900 */
[----:B------:R-:W4:Y:S04]  /*0820*/  @P3 LDG.E R28, desc[UR4][R10.64+0xdc] ;  /* 0x0000dc040a1c3981 */ /* 0x000f28000c1e1900 */
[----:B------:R-:W4:Y:S04]  /*0830*/  @P0 LDG.E R23, desc[UR4][R10.64+0xa4] ;  /* 0x0000a4040a170981 */ /* 0x000f28000c1e1900 */
[----:B------:R-:W4:Y:S04]  /*0840*/  @P0 LDG.E R20, desc[UR4][R10.64+0xa8] ;  /* 0x0000a8040a140981 */ /* 0x000f28000c1e1900 */
[----:B------:R-:W4:Y:S04]  /*0850*/  @P4 LDG.E R25, desc[UR4][R10.64+0xf0] ;  /* 0x0000f0040a194981 */ /* 0x000f28000c1e1900 */
        /* <DEDUP_REMOVED lines=21> */
[----:B------:R-:W-:Y:S02]  /*09b0*/  LOP3.LUT P0, RZ, R24, 0x8000, RZ, 0xc0, !PT ;  /* 0x0000800018ff7812 */ /* 0x000fe4000780c0ff */
[----:B----4-:R-:W-:Y:S01]  /*09c0*/  @P5 LOP3.LUT R15, R15, R26, RZ, 0x3c, !PT ;  /* 0x0000001a0f0f5212 */ /* 0x010fe200078e3cff */
[----:B------:R-:W4:Y:S04]  /*09d0*/  @P3 LDG.E R24, desc[UR4][R10.64+0xe4] ;  /* 0x0000e4040a183981 */ /* 0x000f28000c1e1900 */
[----:B------:R-:W2:Y:S01]  /*09e0*/  @P6 LDG.E R26, desc[UR4][R10.64+0x118] ;  /* 0x000118040a1a6981 */ /* 0x000ea2000c1e1900 */
        /* <DEDUP_REMOVED lines=8> */
[----:B---3--:R-:W-:-:S03]  /*0a70*/  @P2 LOP3.LUT R3, R3, R22, RZ, 0x3c, !PT ;  /* 0x0000001603032212 */ /* 0x008fc600078e3cff */
[----:B------:R-:W3:Y:S01]  /*0a80*/  @P4 LDG.E R22, desc[UR4][R10.64+0x100] ;  /* 0x000100040a164981 */ /* 0x000ee2000c1e1900 */
[----:B--2---:R-:W-:-:S03]  /*0a90*/  @P6 LOP3.LUT R15, R15, R26, RZ, 0x3c, !PT ;  /* 0x0000001a0f0f6212 */ /* 0x004fc600078e3cff */
[----:B------:R-:W2:Y:S01]  /*0aa0*/  @P0 LDG.E R26, desc[UR4][R10.64+0x12c] ;  /* 0x00012c040a1a0981 */ /* 0x000ea2000c1e1900 */
[----:B----4-:R-:W-:-:S03]  /*0ab0*/  @P2 LOP3.LUT R2, R2, R23, RZ, 0x3c, !PT ;  /* 0x0000001702022212 */ /* 0x010fc600078e3cff */
[----:B------:R-:W4:Y:S01]  /*0ac0*/  @P4 LDG.E R23, desc[UR4][R10.64+0xfc] ;  /* 0x0000fc040a174981 */ /* 0x000f22000c1e1900 */
[----:B------:R-:W-:-:S03]  /*0ad0*/  @P2 LOP3.LUT R5, R5, R20, RZ, 0x3c, !PT ;  /* 0x0000001405052212 */ /* 0x000fc600078e3cff */
[----:B------:R-:W4:Y:S01]  /*0ae0*/  @P4 LDG.E R20, desc[UR4][R10.64+0xf8] ;  /* 0x0000f8040a144981 */ /* 0x000f22000c1e1900 */
[----:B------:R-:W-:Y:S02]  /*0af0*/  @P3 LOP3.LUT R2, R2, R27, RZ, 0x3c, !PT ;  /* 0x0000001b02023212 */ /* 0x000fe400078e3cff */
[----:B------:R-:W-:Y:S01]  /*0b00*/  @P3 LOP3.LUT R4, R4, R25, RZ, 0x3c, !PT ;  /* 0x0000001904043212 */ /* 0x000fe200078e3cff */
[----:B------:R-:W4:Y:S01]  /*0b10*/  @P5 LDG.E R27, desc[UR4][R10.64+0x110] ;  /* 0x000110040a1b5981 */ /* 0x000f22000c1e1900 */
[----:B------:R-:W-:-:S03]  /*0b20*/  @P3 LOP3.LUT R5, R5, R24, RZ, 0x3c, !PT ;  /* 0x0000001805053212 */ /* 0x000fc600078e3cff */
[----:B------:R-:W4:Y:S04]  /*0b30*/  @P5 LDG.E R25, desc[UR4][R10.64+0x108] ;  /* 0x000108040a195981 */ /* 0x000f28000c1e1900 */
        /* <DEDUP_REMOVED lines=19> */
[----:B------:R-:W-:-:S05]  /*0c70*/  VIADD R19, R19, 0x10 ;  /* 0x0000001013137836 */ /* 0x000fca0000000000 */
[----:B------:R-:W-:Y:S02]  /*0c80*/  ISETP.NE.AND P1, PT, R19, 0x20, PT ;  /* 0x000000201300780c */ /* 0x000fe40003f25270 */
[----:B------:R-:W-:Y:S02]  /*0c90*/  @P5 LOP3.LUT R3, R3, R18, RZ, 0x3c, !PT ;  /* 0x0000001203035212 */ /* 0x000fe400078e3cff */
[----:B------:R-:W-:Y:S02]  /*0ca0*/  @P6 LOP3.LUT R4, R4, R21, RZ, 0x3c, !PT ;  /* 0x0000001504046212 */ /* 0x000fe400078e3cff */
[----:B---3--:R-:W-:-:S04]  /*0cb0*/  @P6 LOP3.LUT R3, R3, R22, RZ, 0x3c, !PT ;  /* 0x0000001603036212 */ /* 0x008fc800078e3cff */
[----:B--2---:R-:W-:Y:S02]  /*0cc0*/  @P0 LOP3.LUT R3, R3, R26, RZ, 0x3c, !PT ;  /* 0x0000001a03030212 */ /* 0x004fe400078e3cff */
[----:B----4-:R-:W-:Y:S02]  /*0cd0*/  @P6 LOP3.LUT R2, R2, R23, RZ, 0x3c, !PT ;  /* 0x0000001702026212 */ /* 0x010fe400078e3cff */
[----:B------:R-:W-:Y:S02]  /*0ce0*/  @P6 LOP3.LUT R5, R5, R20, RZ, 0x3c, !PT ;  /* 0x0000001405056212 */ /* 0x000fe400078e3cff */
[----:B------:R-:W-:Y:S02]  /*0cf0*/  @P0 LOP3.LUT R2, R2, R27, RZ, 0x3c, !PT ;  /* 0x0000001b02020212 */ /* 0x000fe400078e3cff */
[----:B------:R-:W-:Y:S02]  /*0d00*/  @P0 LOP3.LUT R4, R4, R25, RZ, 0x3c, !PT ;  /* 0x0000001904040212 */ /* 0x000fe400078e3cff */
[----:B------:R-:W-:Y:S01]  /*0d10*/  @P0 LOP3.LUT R5, R5, R24, RZ, 0x3c, !PT ;  /* 0x0000001805050212 */ /* 0x000fe200078e3cff */
[----:B------:R-:W-:Y:S06]  /*0d20*/  @P1 BRA `(.L_x_17) ;  /* 0xfffffff400481947 */ /* 0x000fec000383ffff */
[----:B------:R-:W-:-:S05]  /*0d30*/  VIADD R17, R17, 0x1 ;  /* 0x0000000111117836 */ /* 0x000fca0000000000 */
[----:B------:R-:W-:-:S13]  /*0d40*/  ISETP.NE.AND P0, PT, R17, 0x5, PT ;  /* 0x000000051100780c */ /* 0x000fda0003f05270 */
[----:B------:R-:W-:Y:S05]  /*0d50*/  @P0 BRA `(.L_x_18) ;  /* 0xfffffff400300947 */ /* 0x000fea000383ffff */
[----:B------:R0:W-:Y:S01]  /*0d60*/  STG.E.64 desc[UR4][R6.64+0x8], R4 ;  /* 0x0000080406007986 */ /* 0x0001e2000c101b04 */
[----:B------:R-:W-:Y:S01]  /*0d70*/  VIADD R14, R14, 0x1 ;  /* 0x000000010e0e7836 */ /* 0x000fe20000000000 */
[----:B------:R-:W-:Y:S02]  /*0d80*/  LOP3.LUT R11, R13, 0x3, RZ, 0xc0, !PT ;  /* 0x000000030d0b7812 */ /* 0x000fe400078ec0ff */
[----:B------:R0:W-:Y:S02]  /*0d90*/  STG.E.64 desc[UR4][R6.64+0x10], R2 ;  /* 0x0000100206007986 */ /* 0x0001e4000c101b04 */
[----:B------:R-:W-:Y:S02]  /*0da0*/  ISETP.GE.U32.AND P0, PT, R14, R11, PT ;  /* 0x0000000b0e00720c */ /* 0x000fe40003f06070 */
[----:B------:R0:W-:Y:S11]  /*0db0*/  STG.E desc[UR4][R6.64+0x4], R15 ;  /* 0x0000040f06007986 */ /* 0x0001f6000c101904 */
[----:B------:R-:W-:Y:S05]  /*0dc0*/  @!P0 BRA `(.L_x_19) ;  /* 0xfffffff400048947 */ /* 0x000fea000383ffff */
.L_x_16:
[----:B------:R-:W-:Y:S05]  /*0dd0*/  BSYNC.RECONVERGENT B1 ;  /* 0x0000000000017941 */ /* 0x000fea0003800200 */
.L_x_15:
[C---:B------:R-:W-:Y:S01]  /*0de0*/  ISETP.GT.U32.AND P0, PT, R13.reuse, 0x3, PT ;  /* 0x000000030d00780c */ /* 0x040fe20003f04070 */
[----:B------:R-:W-:Y:S01]  /*0df0*/  VIADD R12, R12, 0x1 ;  /* 0x000000010c0c7836 */ /* 0x000fe20000000000 */
[--C-:B------:R-:W-:Y:S02]  /*0e00*/  SHF.R.U64 R13, R13, 0x2, R0.reuse ;  /* 0x000000020d0d7819 */ /* 0x100fe40000001200 */
[----:B------:R-:W-:Y:S02]  /*0e10*/  ISETP.GT.U32.AND.EX P0, PT, R0, RZ, PT, P0 ;  /* 0x000000ff0000720c */ /* 0x000fe40003f04100 */
[----:B------:R-:W-:-:S11]  /*0e20*/  SHF.R.U32.HI R0, RZ, 0x2, R0 ;  /* 0x00000002ff007819 */ /* 0x000fd60000011600 */
[----:B------:R-:W-:Y:S05]  /*0e30*/  @P0 BRA `(.L_x_20) ;  /* 0xfffffff000c80947 */ /* 0x000fea000383ffff */
.L_x_14:
[----:B------:R-:W-:Y:S05]  /*0e40*/  BSYNC.RECONVERGENT B0 ;  /* 0x0000000000007941 */ /* 0x000fea0003800200 */
.L_x_13:
[----:B------:R-:W-:Y:S04]  /*0e50*/  STG.E.64 desc[UR4][R6.64+0x18], RZ ;  /* 0x000018ff06007986 */ /* 0x000fe8000c101b04 */
[----:B------:R-:W-:Y:S04]  /*0e60*/  STG.E desc[UR4][R6.64+0x20], RZ ;  /* 0x000020ff06007986 */ /* 0x000fe8000c101904 */
[----:B------:R-:W-:Y:S01]  /*0e70*/  STG.E.64 desc[UR4][R6.64+0x28], RZ ;  /* 0x000028ff06007986 */ /* 0x000fe2000c101b04 */
[----:B------:R-:W-:Y:S05]  /*0e80*/  EXIT ;  /* 0x000000000000794d */ /* 0x000fea0003800000 */
.L_x_21:
        /* <DEDUP_REMOVED lines=15> */
.L_x_24:


//--------------------- .nv.global.init           --------------------------
	.section	.nv.global.init,"aw",@progbits
	.align	4
.nv.global.init:
	.type		mrg32k3aM1SubSeq,@object
	.size		mrg32k3aM1SubSeq,(mrg32k3aM2SubSeq - mrg32k3aM1SubSeq)
mrg32k3aM1SubSeq:
        /*0000*/ 	.byte	0x0b, 0xcc, 0xee, 0x04, 0x73, 0x29, 0x8b, 0x6f, 0xf6, 0x53, 0x03, 0xf6, 0x23, 0xf6, 0xea, 0xda
        /* <DEDUP_REMOVED lines=125> */
	.type		mrg32k3aM2SubSeq,@object
	.size		mrg32k3aM2SubSeq,(mrg32k3aM1 - mrg32k3aM2SubSeq)
mrg32k3aM2SubSeq:
        /* <DEDUP_REMOVED lines=126> */
	.type		mrg32k3aM1,@object
	.size		mrg32k3aM1,(mrg32k3aM1Seq - mrg32k3aM1)
mrg32k3aM1:
        /* <DEDUP_REMOVED lines=144> */
	.type		mrg32k3aM1Seq,@object
	.size		mrg32k3aM1Seq,(mrg32k3aM2 - mrg32k3aM1Seq)
mrg32k3aM1Seq:
        /* <DEDUP_REMOVED lines=144> */
	.type		mrg32k3aM2,@object
	.size		mrg32k3aM2,(mrg32k3aM2Seq - mrg32k3aM2)
mrg32k3aM2:
        /* <DEDUP_REMOVED lines=144> */
	.type		mrg32k3aM2Seq,@object
	.size		mrg32k3aM2Seq,(precalc_xorwow_matrix - mrg32k3aM2Seq)
mrg32k3aM2Seq:
        /* <DEDUP_REMOVED lines=144> */
	.type		precalc_xorwow_matrix,@object
	.size		precalc_xorwow_matrix,(precalc_xorwow_offset_matrix - precalc_xorwow_matrix)
precalc_xorwow_matrix:
        /* <DEDUP_REMOVED lines=6400> */
	.type		precalc_xorwow_offset_matrix,@object
	.size		precalc_xorwow_offset_matrix,(.L_1 - precalc_xorwow_offset_matrix)
precalc_xorwow_offset_matrix:
        /* <DEDUP_REMOVED lines=6400> */
.L_1:


//--------------------- .nv.shared.reserved.0     --------------------------
	.section	.nv.shared.reserved.0,"aw",@nobits
	.weak		__nv_reservedSMEM_offset_0_alias
	.size		__nv_reservedSMEM_offset_0_alias, 0, 64
	.other		__nv_reservedSMEM_offset_0_alias,@"STO_CUDA_RESERVED_SHARED STV_DEFAULT"
__nv_reservedSMEM_offset_0_alias:
	.zero		0
	.zero		64


//--------------------- .nv.constant0._Z15generate_randomP17curandStateXORWOWPd --------------------------
	.section	.nv.constant0._Z15generate_randomP17curandStateXORWOWPd,"a",@progbits
	.sectionflags	@""
	.align	4
.nv.constant0._Z15generate_randomP17curandStateXORWOWPd:
	.zero		912


//--------------------- .nv.constant0._Z11init_randomP17curandStateXORWOW --------------------------
	.section	.nv.constant0._Z11init_randomP17curandStateXORWOW,"a",@progbits
	.sectionflags	@""
	.align	4
.nv.constant0._Z11init_randomP17curandStateXORWOW:
	.zero		904


//--------------------- SYMBOLS --------------------------

	.type		.nv.reservedSmem.offset0,@object
	.size		.nv.reservedSmem.offset0,0x4
